//
// Generated by NVIDIA NVVM Compiler
//
// Compiler Build ID: CL-30521435
// Cuda compilation tools, release 11.4, V11.4.152
// Based on NVVM 7.0.1
//

.version 7.4
.target sm_50
.address_size 64

	// .globl	fast_sweep_kernel

.visible .entry fast_sweep_kernel(
	.param .u64 fast_sweep_kernel_param_0,
	.param .u64 fast_sweep_kernel_param_1,
	.param .u64 fast_sweep_kernel_param_2,
	.param .u32 fast_sweep_kernel_param_3,
	.param .align 4 .b8 fast_sweep_kernel_param_4[12],
	.param .align 4 .b8 fast_sweep_kernel_param_5[12],
	.param .align 8 .b8 fast_sweep_kernel_param_6[24],
	.param .align 4 .b8 fast_sweep_kernel_param_7[12],
	.param .align 4 .b8 fast_sweep_kernel_param_8[12]
)
{
	.reg .pred 	%p<14>;
	.reg .b32 	%r<40>;
	.reg .f64 	%fd<97>;
	.reg .b64 	%rd<22>;


	ld.param.u64 	%rd2, [fast_sweep_kernel_param_0];
	ld.param.u64 	%rd3, [fast_sweep_kernel_param_1];
	ld.param.u64 	%rd4, [fast_sweep_kernel_param_2];
	ld.param.u32 	%r13, [fast_sweep_kernel_param_3];
	ld.param.u32 	%r11, [fast_sweep_kernel_param_7+4];
	ld.param.u32 	%r10, [fast_sweep_kernel_param_7];
	ld.param.f64 	%fd35, [fast_sweep_kernel_param_6+16];
	ld.param.f64 	%fd34, [fast_sweep_kernel_param_6+8];
	ld.param.f64 	%fd95, [fast_sweep_kernel_param_6];
	ld.param.u32 	%r9, [fast_sweep_kernel_param_4+8];
	ld.param.u32 	%r8, [fast_sweep_kernel_param_4+4];
	ld.param.u32 	%r7, [fast_sweep_kernel_param_4];
	ld.param.u32 	%r14, [fast_sweep_kernel_param_8+8];
	ld.param.u32 	%r15, [fast_sweep_kernel_param_8+4];
	ld.param.u32 	%r16, [fast_sweep_kernel_param_8];
	ld.param.u32 	%r17, [fast_sweep_kernel_param_5+4];
	ld.param.u32 	%r18, [fast_sweep_kernel_param_5];
	mov.u32 	%r19, %ntid.x;
	mov.u32 	%r20, %ctaid.x;
	mov.u32 	%r21, %tid.x;
	mad.lo.s32 	%r22, %r20, %r19, %r21;
	add.s32 	%r1, %r22, %r18;
	mov.u32 	%r23, %ntid.y;
	mov.u32 	%r24, %ctaid.y;
	mov.u32 	%r25, %tid.y;
	mad.lo.s32 	%r26, %r24, %r23, %r25;
	add.s32 	%r2, %r26, %r17;
	sub.s32 	%r27, %r13, %r1;
	sub.s32 	%r3, %r27, %r2;
	setp.gt.s32 	%p1, %r1, %r16;
	setp.gt.s32 	%p2, %r2, %r15;
	or.pred  	%p3, %p2, %p1;
	setp.lt.s32 	%p4, %r3, 1;
	or.pred  	%p5, %p4, %p3;
	setp.gt.s32 	%p6, %r3, %r14;
	or.pred  	%p7, %p6, %p5;
	@%p7 bra 	$L__BB0_12;

	sub.s32 	%r28, %r3, %r9;
	abs.s32 	%r29, %r28;
	sub.s32 	%r30, %r2, %r8;
	abs.s32 	%r31, %r30;
	sub.s32 	%r32, %r1, %r7;
	abs.s32 	%r33, %r32;
	mad.lo.s32 	%r34, %r29, %r11, %r31;
	mad.lo.s32 	%r6, %r34, %r10, %r33;
	cvt.s64.s32 	%rd1, %r6;
	cvta.to.global.u64 	%rd5, %rd4;
	mul.wide.s32 	%rd6, %r6, 4;
	add.s64 	%rd7, %rd5, %rd6;
	ld.global.u32 	%r35, [%rd7];
	setp.ne.s32 	%p8, %r35, 0;
	@%p8 bra 	$L__BB0_12;

	cvta.to.global.u64 	%rd8, %rd2;
	cvt.u32.u64 	%r36, %rd1;
	mul.wide.s32 	%rd9, %r6, 8;
	add.s64 	%rd10, %rd8, %rd9;
	ld.global.f64 	%fd3, [%rd10];
	sub.s32 	%r37, %r36, %r10;
	mul.wide.s32 	%rd11, %r37, 8;
	add.s64 	%rd12, %rd8, %rd11;
	mul.wide.s32 	%rd13, %r10, 8;
	add.s64 	%rd14, %rd10, %rd13;
	mul.lo.s32 	%r38, %r11, %r10;
	sub.s32 	%r39, %r36, %r38;
	mul.wide.s32 	%rd15, %r39, 8;
	add.s64 	%rd16, %rd8, %rd15;
	mul.wide.s32 	%rd17, %r38, 8;
	add.s64 	%rd18, %rd10, %rd17;
	ld.global.f64 	%fd36, [%rd10+8];
	ld.global.f64 	%fd37, [%rd10+-8];
	min.f64 	%fd93, %fd37, %fd36;
	ld.global.f64 	%fd38, [%rd14];
	ld.global.f64 	%fd39, [%rd12];
	min.f64 	%fd5, %fd39, %fd38;
	ld.global.f64 	%fd40, [%rd18];
	ld.global.f64 	%fd41, [%rd16];
	min.f64 	%fd6, %fd41, %fd40;
	setp.leu.f64 	%p9, %fd93, %fd5;
	mov.f64 	%fd89, %fd5;
	mov.f64 	%fd91, %fd34;
	@%p9 bra 	$L__BB0_4;

	mov.f64 	%fd89, %fd93;
	mov.f64 	%fd93, %fd5;
	mov.f64 	%fd91, %fd95;
	mov.f64 	%fd95, %fd34;

$L__BB0_4:
	setp.leu.f64 	%p10, %fd89, %fd6;
	mov.f64 	%fd88, %fd6;
	mov.f64 	%fd90, %fd35;
	@%p10 bra 	$L__BB0_6;

	mov.f64 	%fd88, %fd89;
	mov.f64 	%fd89, %fd6;
	mov.f64 	%fd90, %fd91;
	mov.f64 	%fd91, %fd35;

$L__BB0_6:
	setp.leu.f64 	%p11, %fd93, %fd89;
	mov.f64 	%fd92, %fd89;
	mov.f64 	%fd94, %fd91;
	@%p11 bra 	$L__BB0_8;

	mov.f64 	%fd92, %fd93;
	mov.f64 	%fd93, %fd89;
	mov.f64 	%fd94, %fd95;
	mov.f64 	%fd95, %fd91;

$L__BB0_8:
	mul.f64 	%fd20, %fd93, %fd93;
	mul.f64 	%fd21, %fd92, %fd92;
	mul.f64 	%fd22, %fd95, %fd95;
	mul.f64 	%fd23, %fd94, %fd94;
	add.f64 	%fd96, %fd93, %fd95;
	setp.leu.f64 	%p12, %fd96, %fd92;
	@%p12 bra 	$L__BB0_11;

	add.f64 	%fd25, %fd93, %fd93;
	mul.f64 	%fd26, %fd25, %fd92;
	sub.f64 	%fd42, %fd26, %fd20;
	sub.f64 	%fd43, %fd42, %fd21;
	add.f64 	%fd44, %fd22, %fd43;
	add.f64 	%fd45, %fd23, %fd44;
	sqrt.rn.f64 	%fd46, %fd45;
	mul.f64 	%fd27, %fd23, %fd93;
	mul.f64 	%fd28, %fd22, %fd92;
	add.f64 	%fd47, %fd28, %fd27;
	mul.f64 	%fd29, %fd95, %fd94;
	fma.rn.f64 	%fd48, %fd46, %fd29, %fd47;
	add.f64 	%fd49, %fd22, %fd23;
	div.rn.f64 	%fd96, %fd48, %fd49;
	setp.leu.f64 	%p13, %fd96, %fd88;
	@%p13 bra 	$L__BB0_11;

	mul.f64 	%fd50, %fd88, %fd88;
	mul.f64 	%fd51, %fd90, %fd90;
	mul.f64 	%fd52, %fd20, %fd23;
	neg.f64 	%fd53, %fd52;
	mul.f64 	%fd54, %fd20, %fd51;
	sub.f64 	%fd55, %fd53, %fd54;
	fma.rn.f64 	%fd56, %fd51, %fd26, %fd55;
	mul.f64 	%fd57, %fd21, %fd22;
	sub.f64 	%fd58, %fd56, %fd57;
	mul.f64 	%fd59, %fd21, %fd51;
	sub.f64 	%fd60, %fd58, %fd59;
	mul.f64 	%fd61, %fd25, %fd88;
	fma.rn.f64 	%fd62, %fd23, %fd61, %fd60;
	mul.f64 	%fd63, %fd50, %fd22;
	sub.f64 	%fd64, %fd62, %fd63;
	mul.f64 	%fd65, %fd50, %fd23;
	sub.f64 	%fd66, %fd64, %fd65;
	add.f64 	%fd67, %fd92, %fd92;
	mul.f64 	%fd68, %fd67, %fd88;
	fma.rn.f64 	%fd69, %fd22, %fd68, %fd66;
	fma.rn.f64 	%fd70, %fd22, %fd23, %fd69;
	mul.f64 	%fd71, %fd22, %fd51;
	add.f64 	%fd72, %fd71, %fd70;
	fma.rn.f64 	%fd73, %fd23, %fd51, %fd72;
	sqrt.rn.f64 	%fd74, %fd73;
	mul.f64 	%fd75, %fd22, %fd88;
	mul.f64 	%fd76, %fd51, %fd28;
	fma.rn.f64 	%fd77, %fd23, %fd75, %fd76;
	fma.rn.f64 	%fd78, %fd51, %fd27, %fd77;
	mul.f64 	%fd79, %fd29, %fd90;
	fma.rn.f64 	%fd80, %fd74, %fd79, %fd78;
	fma.rn.f64 	%fd81, %fd22, %fd23, %fd71;
	fma.rn.f64 	%fd82, %fd23, %fd51, %fd81;
	div.rn.f64 	%fd96, %fd80, %fd82;

$L__BB0_11:
	cvta.to.global.u64 	%rd19, %rd3;
	add.s64 	%rd21, %rd19, %rd9;
	min.f64 	%fd83, %fd3, %fd96;
	st.global.f64 	[%rd21], %fd83;

$L__BB0_12:
	ret;

}



// ===== COMPILED SASS (sm_100) =====

	.target	sm_100

	.elftype	@"ET_EXEC"


//--------------------- .note.nv.tkinfo           --------------------------
	.section	.note.nv.tkinfo,"",@"SHT_NOTE"
	.sectionflags	@"SHF_NOTE_NV_TKINFO"
	.tkinfo
        /*0018*/ 	.word	0x00000002
        /*0030*/ 	.string	""
        /*0030*/ 	.string	"ptxas"
        /*0030*/ 	.string	"Cuda compilation tools, release 13.0, V13.0.88"
        /*0030*/ 	.string	"Build cuda_13.0.r13.0/compiler.36424714_0"
        /*0030*/ 	.string	"-arch sm_100 "



//--------------------- .note.nv.cuinfo           --------------------------
	.section	.note.nv.cuinfo,"",@"SHT_NOTE"
	.sectionflags	@"SHF_NOTE_NV_CUINFO"
        /*0018*/ 	.short	0x0002
        /*001a*/ 	.short	0x0032
        /*001c*/ 	.short	0x0082
	.zero		2


//--------------------- .nv.info                  --------------------------
	.section	.nv.info,"",@"SHT_CUDA_INFO"
	.align	4


	//----- nvinfo : EIATTR_REGCOUNT
	.align		4
        /*0000*/ 	.byte	0x04, 0x2f
        /*0002*/ 	.short	(.L_1 - .L_0)
	.align		4
.L_0:
        /*0004*/ 	.word	index@(fast_sweep_kernel)
        /*0008*/ 	.word	0x00000030


	//----- nvinfo : EIATTR_FRAME_SIZE
	.align		4
.L_1:
        /*000c*/ 	.byte	0x04, 0x11
        /*000e*/ 	.short	(.L_3 - .L_2)
	.align		4
.L_2:
        /*0010*/ 	.word	index@($__internal_1_$__cuda_sm20_dsqrt_rn_f64_mediumpath_v1)
        /*0014*/ 	.word	0x00000000


	//----- nvinfo : EIATTR_FRAME_SIZE
	.align		4
.L_3:
        /*0018*/ 	.byte	0x04, 0x11
        /*001a*/ 	.short	(.L_5 - .L_4)
	.align		4
.L_4:
        /*001c*/ 	.word	index@($__internal_0_$__cuda_sm20_div_rn_f64_full)
        /*0020*/ 	.word	0x00000000


	//----- nvinfo : EIATTR_FRAME_SIZE
	.align		4
.L_5:
        /*0024*/ 	.byte	0x04, 0x11
        /*0026*/ 	.short	(.L_7 - .L_6)
	.align		4
.L_6:
        /*0028*/ 	.word	index@(fast_sweep_kernel)
        /*002c*/ 	.word	0x00000000


	//----- nvinfo : EIATTR_MIN_STACK_SIZE
	.align		4
.L_7:
        /*0030*/ 	.byte	0x04, 0x12
        /*0032*/ 	.short	(.L_9 - .L_8)
	.align		4
.L_8:
        /*0034*/ 	.word	index@(fast_sweep_kernel)
        /*0038*/ 	.word	0x00000000
.L_9:


//--------------------- .nv.compat                --------------------------
	.section	.nv.compat,"",@"SHT_CUDA_COMPAT_INFO"
	.align	4
        /*0000*/ 	.byte	0x02, 0x09, 0x00, 0x00, 0x02, 0x02, 0x01, 0x00, 0x02, 0x05, 0x05, 0x00, 0x03, 0x07, 0x01, 0x01
        /*0010*/ 	.byte	0x02, 0x03, 0x00, 0x00, 0x02, 0x06, 0x01, 0x00, 0x04, 0x0b, 0x08, 0x00, 0x01, 0x00, 0x00, 0x00
        /*0020*/ 	.byte	0x00, 0x00, 0x00, 0x00


//--------------------- .nv.info.fast_sweep_kernel --------------------------
	.section	.nv.info.fast_sweep_kernel,"",@"SHT_CUDA_INFO"
	.sectionflags	@""
	.align	4


	//----- nvinfo : EIATTR_CUDA_API_VERSION
	.align		4
        /*0000*/ 	.byte	0x04, 0x37
        /*0002*/ 	.short	(.L_11 - .L_10)
.L_10:
        /*0004*/ 	.word	0x00000082


	//----- nvinfo : EIATTR_KPARAM_INFO
	.align		4
.L_11:
        /*0008*/ 	.byte	0x04, 0x17
        /*000a*/ 	.short	(.L_13 - .L_12)
.L_12:
        /*000c*/ 	.word	0x00000000
        /*0010*/ 	.short	0x0008
        /*0012*/ 	.short	0x005c
        /*0014*/ 	.byte	0x00, 0xf0, 0x31, 0x00


	//----- nvinfo : EIATTR_KPARAM_INFO
	.align		4
.L_13:
        /*0018*/ 	.byte	0x04, 0x17
        /*001a*/ 	.short	(.L_15 - .L_14)
.L_14:
        /*001c*/ 	.word	0x00000000
        /*0020*/ 	.short	0x0007
        /*0022*/ 	.short	0x0050
        /*0024*/ 	.byte	0x00, 0xf0, 0x31, 0x00


	//----- nvinfo : EIATTR_KPARAM_INFO
	.align		4
.L_15:
        /*0028*/ 	.byte	0x04, 0x17
        /*002a*/ 	.short	(.L_17 - .L_16)
.L_16:
        /*002c*/ 	.word	0x00000000
        /*0030*/ 	.short	0x0006
        /*0032*/ 	.short	0x0038
        /*0034*/ 	.byte	0x00, 0xf0, 0x61, 0x00


	//----- nvinfo : EIATTR_KPARAM_INFO
	.align		4
.L_17:
        /*0038*/ 	.byte	0x04, 0x17
        /*003a*/ 	.short	(.L_19 - .L_18)
.L_18:
        /*003c*/ 	.word	0x00000000
        /*0040*/ 	.short	0x0005
        /*0042*/ 	.short	0x0028
        /*0044*/ 	.byte	0x00, 0xf0, 0x31, 0x00


	//----- nvinfo : EIATTR_KPARAM_INFO
	.align		4
.L_19:
        /*0048*/ 	.byte	0x04, 0x17
        /*004a*/ 	.short	(.L_21 - .L_20)
.L_20:
        /*004c*/ 	.word	0x00000000
        /*0050*/ 	.short	0x0004
        /*0052*/ 	.short	0x001c
        /*0054*/ 	.byte	0x00, 0xf0, 0x31, 0x00


	//----- nvinfo : EIATTR_KPARAM_INFO
	.align		4
.L_21:
        /*0058*/ 	.byte	0x04, 0x17
        /*005a*/ 	.short	(.L_23 - .L_22)
.L_22:
        /*005c*/ 	.word	0x00000000
        /*0060*/ 	.short	0x0003
        /*0062*/ 	.short	0x0018
        /*0064*/ 	.byte	0x00, 0xf0, 0x11, 0x00


	//----- nvinfo : EIATTR_KPARAM_INFO
	.align		4
.L_23:
        /*0068*/ 	.byte	0x04, 0x17
        /*006a*/ 	.short	(.L_25 - .L_24)
.L_24:
        /*006c*/ 	.word	0x00000000
        /*0070*/ 	.short	0x0002
        /*0072*/ 	.short	0x0010
        /*0074*/ 	.byte	0x00, 0xf0, 0x21, 0x00


	//----- nvinfo : EIATTR_KPARAM_INFO
	.align		4
.L_25:
        /*0078*/ 	.byte	0x04, 0x17
        /*007a*/ 	.short	(.L_27 - .L_26)
.L_26:
        /*007c*/ 	.word	0x00000000
        /*0080*/ 	.short	0x0001
        /*0082*/ 	.short	0x0008
        /*0084*/ 	.byte	0x00, 0xf0, 0x21, 0x00


	//----- nvinfo : EIATTR_KPARAM_INFO
	.align		4
.L_27:
        /*0088*/ 	.byte	0x04, 0x17
        /*008a*/ 	.short	(.L_29 - .L_28)
.L_28:
        /*008c*/ 	.word	0x00000000
        /*0090*/ 	.short	0x0000
        /*0092*/ 	.short	0x0000
        /*0094*/ 	.byte	0x00, 0xf0, 0x21, 0x00


	//----- nvinfo : EIATTR_SPARSE_MMA_MASK
	.align		4
.L_29:
        /*0098*/ 	.byte	0x03, 0x50
        /*009a*/ 	.short	0x0000


	//----- nvinfo : EIATTR_MAXREG_COUNT
	.align		4
        /*009c*/ 	.byte	0x03, 0x1b
        /*009e*/ 	.short	0x00ff


	//----- nvinfo : EIATTR_MERCURY_ISA_VERSION
	.align		4
        /*00a0*/ 	.byte	0x03, 0x5f
        /*00a2*/ 	.short	0x0101


	//----- nvinfo : EIATTR_VRC_CTA_INIT_COUNT
	.align		4
        /*00a4*/ 	.byte	0x02, 0x4a
	.zero		1
	.zero		1


	//----- nvinfo : EIATTR_EXIT_INSTR_OFFSETS
	.align		4
        /*00a8*/ 	.byte	0x04, 0x1c
        /*00aa*/ 	.short	(.L_31 - .L_30)


	//   ....[0]....
.L_30:
        /*00ac*/ 	.word	0x00000140


	//   ....[1]....
        /*00b0*/ 	.word	0x00000270


	//   ....[2]....
        /*00b4*/ 	.word	0x00001170


	//----- nvinfo : EIATTR_CRS_STACK_SIZE
	.align		4
.L_31:
        /*00b8*/ 	.byte	0x04, 0x1e
        /*00ba*/ 	.short	(.L_33 - .L_32)
.L_32:
        /*00bc*/ 	.word	0x00000000


	//----- nvinfo : EIATTR_CBANK_PARAM_SIZE
	.align		4
.L_33:
        /*00c0*/ 	.byte	0x03, 0x19
        /*00c2*/ 	.short	0x0068


	//----- nvinfo : EIATTR_PARAM_CBANK
	.align		4
        /*00c4*/ 	.byte	0x04, 0x0a
        /*00c6*/ 	.short	(.L_35 - .L_34)
	.align		4
.L_34:
        /*00c8*/ 	.word	index@(.nv.constant0.fast_sweep_kernel)
        /*00cc*/ 	.short	0x0380
        /*00ce*/ 	.short	0x0068


	//----- nvinfo : EIATTR_SW_WAR
	.align		4
.L_35:
        /*00d0*/ 	.byte	0x04, 0x36
        /*00d2*/ 	.short	(.L_37 - .L_36)
.L_36:
        /*00d4*/ 	.word	0x00000008
.L_37:


//--------------------- .nv.callgraph             --------------------------
	.section	.nv.callgraph,"",@"SHT_CUDA_CALLGRAPH"
	.align	4
	.sectionentsize	8
	.align		4
        /*0000*/ 	.word	0x00000000
	.align		4
        /*0004*/ 	.word	0xffffffff
	.align		4
        /*0008*/ 	.word	0x00000000
	.align		4
        /*000c*/ 	.word	0xfffffffe
	.align		4
        /*0010*/ 	.word	0x00000000
	.align		4
        /*0014*/ 	.word	0xfffffffd
	.align		4
        /*0018*/ 	.word	0x00000000
	.align		4
        /*001c*/ 	.word	0xfffffffc


//--------------------- .text.fast_sweep_kernel   --------------------------
	.section	.text.fast_sweep_kernel,"ax",@progbits
	.align	128
        .global         fast_sweep_kernel
        .type           fast_sweep_kernel,@function
        .size           fast_sweep_kernel,(.L_x_20 - fast_sweep_kernel)
        .other          fast_sweep_kernel,@"STO_CUDA_ENTRY STV_DEFAULT"
fast_sweep_kernel:
.text.fast_sweep_kernel:
[----:B------:R-:W-:Y:S01]  /*0000*/  LDC R1, c[0x0][0x37c] ;  /* 0x0000df00ff017b82 */ /* 0x000fe20000000800 */
[----:B------:R-:W0:Y:S01]  /*0010*/  S2R R0, SR_CTAID.X ;  /* 0x0000000000007919 */ /* 0x000e220000002500 */
[----:B------:R-:W0:Y:S01]  /*0020*/  LDCU UR4, c[0x0][0x360] ;  /* 0x00006c00ff0477ac */ /* 0x000e220008000800 */
[----:B------:R-:W0:Y:S01]  /*0030*/  S2R R3, SR_TID.X ;  /* 0x0000000000037919 */ /* 0x000e220000002100 */
[----:B------:R-:W1:Y:S01]  /*0040*/  LDCU UR5, c[0x0][0x364] ;  /* 0x00006c80ff0577ac */ /* 0x000e620008000800 */
[----:B------:R-:W1:Y:S01]  /*0050*/  S2R R2, SR_CTAID.Y ;  /* 0x0000000000027919 */ /* 0x000e620000002600 */
[----:B------:R-:W2:Y:S01]  /*0060*/  LDCU.64 UR6, c[0x0][0x3a8] ;  /* 0x00007500ff0677ac */ /* 0x000ea20008000a00 */
[----:B------:R-:W1:Y:S01]  /*0070*/  S2R R5, SR_TID.Y ;  /* 0x0000000000057919 */ /* 0x000e620000002200 */
[----:B------:R-:W3:Y:S01]  /*0080*/  LDCU UR9, c[0x0][0x3dc] ;  /* 0x00007b80ff0977ac */ /* 0x000ee20008000800 */
[----:B------:R-:W4:Y:S01]  /*0090*/  LDCU.64 UR10, c[0x0][0x3e0] ;  /* 0x00007c00ff0a77ac */ /* 0x000f220008000a00 */
[----:B------:R-:W5:Y:S01]  /*00a0*/  LDCU UR8, c[0x0][0x398] ;  /* 0x00007300ff0877ac */ /* 0x000f620008000800 */
[----:B0-----:R-:W-:-:S04]  /*00b0*/  IMAD R0, R0, UR4, R3 ;  /* 0x0000000400007c24 */ /* 0x001fc8000f8e0203 */
[----:B--2---:R-:W-:Y:S02]  /*00c0*/  VIADD R0, R0, UR6 ;  /* 0x0000000600007c36 */ /* 0x004fe40008000000 */
[----:B-1----:R-:W-:-:S03]  /*00d0*/  IMAD R2, R2, UR5, R5 ;  /* 0x0000000502027c24 */ /* 0x002fc6000f8e0205 */
[----:B---3--:R-:W-:Y:S01]  /*00e0*/  ISETP.GT.AND P0, PT, R0, UR9, PT ;  /* 0x0000000900007c0c */ /* 0x008fe2000bf04270 */
[----:B------:R-:W-:-:S05]  /*00f0*/  VIADD R3, R2, UR7 ;  /* 0x0000000702037c36 */ /* 0x000fca0008000000 */
[C---:B----4-:R-:W-:Y:S02]  /*0100*/  ISETP.GT.OR P0, PT, R3.reuse, UR10, P0 ;  /* 0x0000000a03007c0c */ /* 0x050fe40008704670 */
[----:B-----5:R-:W-:-:S04]  /*0110*/  IADD3 R2, PT, PT, -R3, UR8, -R0 ;  /* 0x0000000803027c10 */ /* 0x020fc8000fffe900 */
[----:B------:R-:W-:-:S04]  /*0120*/  ISETP.LT.OR P0, PT, R2, 0x1, P0 ;  /* 0x000000010200780c */ /* 0x000fc80000701670 */
[----:B------:R-:W-:-:S13]  /*0130*/  ISETP.GT.OR P0, PT, R2, UR11, P0 ;  /* 0x0000000b02007c0c */ /* 0x000fda0008704670 */
[----:B------:R-:W-:Y:S05]  /*0140*/  @P0 EXIT ;  /* 0x000000000000094d */ /* 0x000fea0003800000 */
[----:B------:R-:W0:Y:S01]  /*0150*/  LDCU.64 UR4, c[0x0][0x3a0] ;  /* 0x00007400ff0477ac */ /* 0x000e220008000a00 */
[----:B------:R-:W1:Y:S01]  /*0160*/  LDC.64 R4, c[0x0][0x3d0] ;  /* 0x0000f400ff047b82 */ /* 0x000e620000000a00 */
[----:B------:R-:W2:Y:S07]  /*0170*/  LDCU UR6, c[0x0][0x39c] ;  /* 0x00007380ff0677ac */ /* 0x000eae0008000800 */
[----:B------:R-:W3:Y:S01]  /*0180*/  LDC.64 R6, c[0x0][0x390] ;  /* 0x0000e400ff067b82 */ /* 0x000ee20000000a00 */
[----:B0-----:R-:W-:Y:S01]  /*0190*/  VIADD R2, R2, -UR5 ;  /* 0x8000000502027c36 */ /* 0x001fe20008000000 */
[----:B------:R-:W-:Y:S01]  /*01a0*/  IADD3 R3, PT, PT, R3, -UR4, RZ ;  /* 0x8000000403037c10 */ /* 0x000fe2000fffe0ff */
[----:B------:R-:W0:Y:S01]  /*01b0*/  LDCU.64 UR4, c[0x0][0x358] ;  /* 0x00006b00ff0477ac */ /* 0x000e220008000a00 */
[----:B--2---:R-:W-:-:S02]  /*01c0*/  VIADD R0, R0, -UR6 ;  /* 0x8000000600007c36 */ /* 0x004fc40008000000 */
[----:B------:R-:W-:Y:S02]  /*01d0*/  IABS R2, R2 ;  /* 0x0000000200027213 */ /* 0x000fe40000000000 */
[----:B------:R-:W-:Y:S02]  /*01e0*/  IABS R3, R3 ;  /* 0x0000000300037213 */ /* 0x000fe40000000000 */
[----:B------:R-:W-:Y:S01]  /*01f0*/  IABS R8, R0 ;  /* 0x0000000000087213 */ /* 0x000fe20000000000 */
[----:B------:R-:W-:-:S04]  /*0200*/  IMAD.MOV.U32 R0, RZ, RZ, R2 ;  /* 0x000000ffff007224 */ /* 0x000fc800078e0002 */
[----:B------:R-:W-:Y:S02]  /*0210*/  IMAD.MOV.U32 R2, RZ, RZ, R8 ;  /* 0x000000ffff027224 */ /* 0x000fe400078e0008 */
[----:B-1----:R-:W-:-:S04]  /*0220*/  IMAD R3, R0, R5, R3 ;  /* 0x0000000500037224 */ /* 0x002fc800078e0203 */
[----:B------:R-:W-:-:S04]  /*0230*/  IMAD R3, R3, R4, R2 ;  /* 0x0000000403037224 */ /* 0x000fc800078e0202 */
[----:B---3--:R-:W-:-:S06]  /*0240*/  IMAD.WIDE R6, R3, 0x4, R6 ;  /* 0x0000000403067825 */ /* 0x008fcc00078e0206 */
[----:B0-----:R-:W2:Y:S02]  /*0250*/  LDG.E R6, desc[UR4][R6.64] ;  /* 0x0000000406067981 */ /* 0x001ea4000c1e1900 */
[----:B--2---:R-:W-:-:S13]  /*0260*/  ISETP.NE.AND P0, PT, R6, RZ, PT ;  /* 0x000000ff0600720c */ /* 0x004fda0003f05270 */
[----:B------:R-:W-:Y:S05]  /*0270*/  @P0 EXIT ;  /* 0x000000000000094d */ /* 0x000fea0003800000 */
[----:B------:R-:W0:Y:S01]  /*0280*/  LDC.64 R10, c[0x0][0x380] ;  /* 0x0000e000ff0a7b82 */ /* 0x000e220000000a00 */
[C---:B------:R-:W-:Y:S01]  /*0290*/  IADD3 R13, PT, PT, R3.reuse, -R4, RZ ;  /* 0x80000004030d7210 */ /* 0x040fe20007ffe0ff */
[----:B0-----:R-:W-:-:S04]  /*02a0*/  IMAD.WIDE R8, R3, 0x8, R10 ;  /* 0x0000000803087825 */ /* 0x001fc800078e020a */
[----:B------:R-:W-:Y:S01]  /*02b0*/  IMAD.WIDE R12, R13, 0x8, R10 ;  /* 0x000000080d0c7825 */ /* 0x000fe200078e020a */
[----:B------:R-:W2:Y:S03]  /*02c0*/  LDG.E.64 R16, desc[UR4][R8.64+0x8] ;  /* 0x0000080408107981 */ /* 0x000ea6000c1e1b00 */
[----:B------:R-:W-:Y:S01]  /*02d0*/  IMAD.WIDE R14, R4, 0x8, R8 ;  /* 0x00000008040e7825 */ /* 0x000fe200078e0208 */
[----:B------:R-:W2:Y:S04]  /*02e0*/  LDG.E.64 R6, desc[UR4][R8.64+-0x8] ;  /* 0xfffff80408067981 */ /* 0x000ea8000c1e1b00 */
[----:B------:R-:W3:Y:S04]  /*02f0*/  LDG.E.64 R12, desc[UR4][R12.64] ;  /* 0x000000040c0c7981 */ /* 0x000ee8000c1e1b00 */
[----:B------:R-:W3:Y:S01]  /*0300*/  LDG.E.64 R14, desc[UR4][R14.64] ;  /* 0x000000040e0e7981 */ /* 0x000ee2000c1e1b00 */
[----:B------:R-:W-:-:S03]  /*0310*/  IMAD R4, R5, R4, RZ ;  /* 0x0000000405047224 */ /* 0x000fc600078e02ff */
[----:B------:R0:W5:Y:S01]  /*0320*/  LDG.E.64 R28, desc[UR4][R8.64] ;  /* 0x00000004081c7981 */ /* 0x000162000c1e1b00 */
[----:B------:R-:W-:-:S04]  /*0330*/  IMAD.IADD R5, R3, 0x1, -R4 ;  /* 0x0000000103057824 */ /* 0x000fc800078e0a04 */
[----:B------:R-:W-:-:S04]  /*0340*/  IMAD.WIDE R10, R5, 0x8, R10 ;  /* 0x00000008050a7825 */ /* 0x000fc800078e020a */
[----:B------:R-:W-:Y:S02]  /*0350*/  IMAD.WIDE R4, R4, 0x8, R8 ;  /* 0x0000000804047825 */ /* 0x000fe400078e0208 */
[----:B------:R-:W4:Y:S04]  /*0360*/  LDG.E.64 R10, desc[UR4][R10.64] ;  /* 0x000000040a0a7981 */ /* 0x000f28000c1e1b00 */
[----:B------:R-:W4:Y:S01]  /*0370*/  LDG.E.64 R4, desc[UR4][R4.64] ;  /* 0x0000000404047981 */ /* 0x000f22000c1e1b00 */
[----:B------:R-:W1:Y:S01]  /*0380*/  LDCU.64 UR8, c[0x0][0x3c0] ;  /* 0x00007800ff0877ac */ /* 0x000e620008000a00 */
[----:B------:R-:W0:Y:S01]  /*0390*/  LDCU.64 UR6, c[0x0][0x3b8] ;  /* 0x00007700ff0677ac */ /* 0x000e220008000a00 */
[----:B------:R-:W1:Y:S01]  /*03a0*/  LDCU.64 UR10, c[0x0][0x3c8] ;  /* 0x00007900ff0a77ac */ /* 0x000e620008000a00 */
[----:B0-----:R-:W-:Y:S01]  /*03b0*/  MOV R36, UR6 ;  /* 0x0000000600247c02 */ /* 0x001fe20008000f00 */
[----:B------:R-:W-:Y:S01]  /*03c0*/  IMAD.U32 R37, RZ, RZ, UR7 ;  /* 0x00000007ff257e24 */ /* 0x000fe2000f8e00ff */
[----:B-1----:R-:W-:Y:S01]  /*03d0*/  MOV R24, UR10 ;  /* 0x0000000a00187c02 */ /* 0x002fe20008000f00 */
[----:B------:R-:W-:Y:S01]  /*03e0*/  IMAD.U32 R25, RZ, RZ, UR11 ;  /* 0x0000000bff197e24 */ /* 0x000fe2000f8e00ff */
[----:B------:R-:W-:Y:S01]  /*03f0*/  BSSY.RECONVERGENT B0, `(.L_x_0) ;  /* 0x00000cd000007945 */ /* 0x000fe20003800200 */
[----:B--2---:R-:W-:-:S02]  /*0400*/  DSETP.MIN.AND P0, P1, R16, R6, PT ;  /* 0x000000061000722a */ /* 0x004fc40003900000 */
[----:B---3--:R-:W-:Y:S01]  /*0410*/  DSETP.MIN.AND P2, P3, R14, R12, PT ;  /* 0x0000000c0e00722a */ /* 0x008fe20003b40000 */
[----:B------:R-:W-:Y:S02]  /*0420*/  IMAD.MOV.U32 R19, RZ, RZ, R12 ;  /* 0x000000ffff137224 */ /* 0x000fe400078e000c */
[----:B------:R-:W-:Y:S01]  /*0430*/  IMAD.MOV.U32 R2, RZ, RZ, R7 ;  /* 0x000000ffff027224 */ /* 0x000fe200078e0007 */
[----:B------:R-:W-:Y:S01]  /*0440*/  MOV R0, R16 ;  /* 0x0000001000007202 */ /* 0x000fe20000000f00 */
[----:B------:R-:W-:Y:S01]  /*0450*/  IMAD.MOV.U32 R12, RZ, RZ, R14 ;  /* 0x000000ffff0c7224 */ /* 0x000fe200078e000e */
[----:B------:R-:W-:Y:S02]  /*0460*/  FSEL R15, R15, R13, P2 ;  /* 0x0000000d0f0f7208 */ /* 0x000fe40001000000 */
[----:B------:R-:W-:-:S06]  /*0470*/  FSEL R9, R17, R2, P0 ;  /* 0x0000000211097208 */ /* 0x000fcc0000000000 */
[----:B------:R-:W-:Y:S02]  /*0480*/  @P3 LOP3.LUT R15, R13, 0x80000, RZ, 0xfc, !PT ;  /* 0x000800000d0f3812 */ /* 0x000fe400078efcff */
[----:B------:R-:W-:Y:S02]  /*0490*/  SEL R12, R12, R19, P2 ;  /* 0x000000130c0c7207 */ /* 0x000fe40001000000 */
[----:B------:R-:W-:Y:S01]  /*04a0*/  SEL R8, R0, R6, P0 ;  /* 0x0000000600087207 */ /* 0x000fe20000000000 */
[----:B------:R-:W-:Y:S01]  /*04b0*/  IMAD.MOV.U32 R13, RZ, RZ, R15 ;  /* 0x000000ffff0d7224 */ /* 0x000fe200078e000f */
[----:B------:R-:W-:Y:S01]  /*04c0*/  @P1 LOP3.LUT R9, R2, 0x80000, RZ, 0xfc, !PT ;  /* 0x0008000002091812 */ /* 0x000fe200078efcff */
[----:B----4-:R-:W-:Y:S01]  /*04d0*/  DSETP.MIN.AND P1, P2, R4, R10, PT ;  /* 0x0000000a0400722a */ /* 0x010fe20003a20000 */
[----:B------:R-:W-:-:S04]  /*04e0*/  MOV R0, R5 ;  /* 0x0000000500007202 */ /* 0x000fc80000000f00 */
[----:B------:R-:W-:Y:S01]  /*04f0*/  DSETP.GT.AND P0, PT, R8, R12, PT ;  /* 0x0000000c0800722a */ /* 0x000fe20003f04000 */
[----:B------:R-:W-:Y:S01]  /*0500*/  FSEL R17, R0, R11, P1 ;  /* 0x0000000b00117208 */ /* 0x000fe20000800000 */
[----:B------:R-:W-:Y:S02]  /*0510*/  IMAD.MOV.U32 R15, RZ, RZ, R10 ;  /* 0x000000ffff0f7224 */ /* 0x000fe400078e000a */
[----:B------:R-:W-:-:S05]  /*0520*/  IMAD.MOV.U32 R6, RZ, RZ, R12 ;  /* 0x000000ffff067224 */ /* 0x000fca00078e000c */
[----:B------:R-:W-:Y:S01]  /*0530*/  @P2 LOP3.LUT R17, R11, 0x80000, RZ, 0xfc, !PT ;  /* 0x000800000b112812 */ /* 0x000fe200078efcff */
[----:B------:R-:W-:Y:S01]  /*0540*/  IMAD.MOV.U32 R7, RZ, RZ, R13 ;  /* 0x000000ffff077224 */ /* 0x000fe200078e000d */
[----:B------:R-:W-:-:S03]  /*0550*/  SEL R4, R4, R15, P1 ;  /* 0x0000000f04047207 */ /* 0x000fc60000800000 */
[----:B------:R-:W-:Y:S01]  /*0560*/  @P0 IMAD.MOV.U32 R6, RZ, RZ, R8 ;  /* 0x000000ffff060224 */ /* 0x000fe200078e0008 */
[----:B------:R-:W-:Y:S01]  /*0570*/  @P0 MOV R7, R9 ;  /* 0x0000000900070202 */ /* 0x000fe20000000f00 */
[----:B------:R-:W-:-:S06]  /*0580*/  IMAD.MOV.U32 R5, RZ, RZ, R17 ;  /* 0x000000ffff057224 */ /* 0x000fcc00078e0011 */
[----:B------:R-:W-:Y:S01]  /*0590*/  DSETP.GT.AND P1, PT, R6, R4, PT ;  /* 0x000000040600722a */ /* 0x000fe20003f24000 */
[----:B------:R-:W-:Y:S02]  /*05a0*/  IMAD.MOV.U32 R26, RZ, RZ, R4 ;  /* 0x000000ffff1a7224 */ /* 0x000fe400078e0004 */
[----:B------:R-:W-:Y:S01]  /*05b0*/  IMAD.MOV.U32 R27, RZ, RZ, R5 ;  /* 0x000000ffff1b7224 */ /* 0x000fe200078e0005 */
[----:B------:R-:W-:Y:S01]  /*05c0*/  @P0 MOV R8, R12 ;  /* 0x0000000c00080202 */ /* 0x000fe20000000f00 */
[----:B------:R-:W-:-:S09]  /*05d0*/  @P0 IMAD.MOV.U32 R9, RZ, RZ, R13 ;  /* 0x000000ffff090224 */ /* 0x000fd200078e000d */
[----:B------:R-:W-:Y:S01]  /*05e0*/  @P1 IMAD.MOV.U32 R26, RZ, RZ, R6 ;  /* 0x000000ffff1a1224 */ /* 0x000fe200078e0006 */
[----:B------:R-:W-:Y:S01]  /*05f0*/  @P1 MOV R6, R4 ;  /* 0x0000000400061202 */ /* 0x000fe20000000f00 */
[----:B------:R-:W-:Y:S02]  /*0600*/  @P1 IMAD.MOV.U32 R27, RZ, RZ, R7 ;  /* 0x000000ffff1b1224 */ /* 0x000fe400078e0007 */
[----:B------:R-:W-:Y:S02]  /*0610*/  @P1 IMAD.MOV.U32 R7, RZ, RZ, R5 ;  /* 0x000000ffff071224 */ /* 0x000fe400078e0005 */
[----:B------:R-:W-:-:S04]  /*0620*/  IMAD.U32 R4, RZ, RZ, UR8 ;  /* 0x00000008ff047e24 */ /* 0x000fc8000f8e00ff */
[----:B------:R-:W-:Y:S01]  /*0630*/  DSETP.GT.AND P2, PT, R8, R6, PT ;  /* 0x000000060800722a */ /* 0x000fe20003f44000 */
[----:B------:R-:W-:Y:S02]  /*0640*/  IMAD.U32 R5, RZ, RZ, UR9 ;  /* 0x00000009ff057e24 */ /* 0x000fe4000f8e00ff */
[----:B------:R-:W-:Y:S02]  /*0650*/  @P0 IMAD.U32 R4, RZ, RZ, UR6 ;  /* 0x00000006ff040e24 */ /* 0x000fe4000f8e00ff */
[----:B------:R-:W-:Y:S02]  /*0660*/  @P0 IMAD.U32 R5, RZ, RZ, UR7 ;  /* 0x00000007ff050e24 */ /* 0x000fe4000f8e00ff */
[----:B------:R-:W-:Y:S01]  /*0670*/  @P1 IMAD.MOV.U32 R24, RZ, RZ, R4 ;  /* 0x000000ffff181224 */ /* 0x000fe200078e0004 */
[----:B------:R-:W-:Y:S01]  /*0680*/  @P1 MOV R4, UR10 ;  /* 0x0000000a00041c02 */ /* 0x000fe20008000f00 */
[----:B------:R-:W-:Y:S02]  /*0690*/  @P1 IMAD.MOV.U32 R25, RZ, RZ, R5 ;  /* 0x000000ffff191224 */ /* 0x000fe400078e0005 */
[----:B------:R-:W-:-:S02]  /*06a0*/  @P1 IMAD.U32 R5, RZ, RZ, UR11 ;  /* 0x0000000bff051e24 */ /* 0x000fc4000f8e00ff */
[----:B------:R-:W-:Y:S02]  /*06b0*/  @P0 IMAD.U32 R36, RZ, RZ, UR8 ;  /* 0x00000008ff240e24 */ /* 0x000fe4000f8e00ff */
[----:B------:R-:W-:Y:S01]  /*06c0*/  @P0 IMAD.U32 R37, RZ, RZ, UR9 ;  /* 0x00000009ff250e24 */ /* 0x000fe2000f8e00ff */
[----:B------:R-:W-:Y:S01]  /*06d0*/  MOV R22, R6 ;  /* 0x0000000600167202 */ /* 0x000fe20000000f00 */
[----:B------:R-:W-:Y:S01]  /*06e0*/  IMAD.MOV.U32 R23, RZ, RZ, R7 ;  /* 0x000000ffff177224 */ /* 0x000fe200078e0007 */
[----:B------:R-:W-:Y:S01]  /*06f0*/  @P2 MOV R22, R8 ;  /* 0x0000000800162202 */ /* 0x000fe20000000f00 */
[----:B------:R-:W-:Y:S02]  /*0700*/  IMAD.MOV.U32 R34, RZ, RZ, R4 ;  /* 0x000000ffff227224 */ /* 0x000fe400078e0004 */
[----:B------:R-:W-:Y:S01]  /*0710*/  IMAD.MOV.U32 R35, RZ, RZ, R5 ;  /* 0x000000ffff237224 */ /* 0x000fe200078e0005 */
[----:B------:R-:W-:Y:S01]  /*0720*/  @P2 MOV R8, R6 ;  /* 0x0000000600082202 */ /* 0x000fe20000000f00 */
[----:B------:R-:W-:-:S02]  /*0730*/  @P2 IMAD.MOV.U32 R23, RZ, RZ, R9 ;  /* 0x000000ffff172224 */ /* 0x000fc400078e0009 */
[----:B------:R-:W-:Y:S02]  /*0740*/  @P2 IMAD.MOV.U32 R34, RZ, RZ, R36 ;  /* 0x000000ffff222224 */ /* 0x000fe400078e0024 */
[----:B------:R-:W-:Y:S02]  /*0750*/  @P2 IMAD.MOV.U32 R35, RZ, RZ, R37 ;  /* 0x000000ffff232224 */ /* 0x000fe400078e0025 */
[----:B------:R-:W-:Y:S02]  /*0760*/  @P2 IMAD.MOV.U32 R9, RZ, RZ, R7 ;  /* 0x000000ffff092224 */ /* 0x000fe400078e0007 */
[----:B------:R-:W-:Y:S02]  /*0770*/  @P2 IMAD.MOV.U32 R36, RZ, RZ, R4 ;  /* 0x000000ffff242224 */ /* 0x000fe400078e0004 */
[----:B------:R-:W-:-:S06]  /*0780*/  @P2 IMAD.MOV.U32 R37, RZ, RZ, R5 ;  /* 0x000000ffff252224 */ /* 0x000fcc00078e0005 */
[----:B------:R-:W-:-:S08]  /*0790*/  DADD R4, R8, R36 ;  /* 0x0000000008047229 */ /* 0x000fd00000000024 */
[----:B------:R-:W-:-:S14]  /*07a0*/  DSETP.GT.AND P0, PT, R4, R22, PT ;  /* 0x000000160400722a */ /* 0x000fdc0003f04000 */
[----:B------:R-:W-:Y:S05]  /*07b0*/  @!P0 BRA `(.L_x_1) ;  /* 0x0000000800408947 */ /* 0x000fea0003800000 */
[C---:B------:R-:W-:Y:S01]  /*07c0*/  DADD R20, R8.reuse, R8 ;  /* 0x0000000008147229 */ /* 0x040fe20000000008 */
[----:B------:R-:W-:Y:S01]  /*07d0*/  IMAD.MOV.U32 R6, RZ, RZ, 0x0 ;  /* 0x00000000ff067424 */ /* 0x000fe200078e00ff */
[----:B------:R-:W-:Y:S01]  /*07e0*/  DMUL R18, R8, R8 ;  /* 0x0000000808127228 */ /* 0x000fe20000000000 */
[----:B------:R-:W-:Y:S01]  /*07f0*/  IMAD.MOV.U32 R7, RZ, RZ, 0x3fd80000 ;  /* 0x3fd80000ff077424 */ /* 0x000fe200078e00ff */
[----:B------:R-:W-:Y:S01]  /*0800*/  DMUL R14, R22, R22 ;  /* 0x00000016160e7228 */ /* 0x000fe20000000000 */
[----:B------:R-:W-:Y:S01]  /*0810*/  BSSY.RECONVERGENT B1, `(.L_x_2) ;  /* 0x000001f000017945 */ /* 0x000fe20003800200 */
[----:B------:R-:W-:Y:S02]  /*0820*/  DMUL R12, R36, R36 ;  /* 0x00000024240c7228 */ /* 0x000fe40000000000 */
[----:B------:R-:W-:Y:S02]  /*0830*/  DMUL R16, R20, R22 ;  /* 0x0000001614107228 */ /* 0x000fe40000000000 */
[----:B------:R-:W-:-:S06]  /*0840*/  DMUL R10, R34, R34 ;  /* 0x00000022220a7228 */ /* 0x000fcc0000000000 */
[----:B------:R-:W-:-:S08]  /*0850*/  DADD R4, -R18, R16 ;  /* 0x0000000012047229 */ /* 0x000fd00000000110 */
[----:B------:R-:W-:-:S08]  /*0860*/  DADD R4, -R14, R4 ;  /* 0x000000000e047229 */ /* 0x000fd00000000104 */
[----:B------:R-:W-:-:S08]  /*0870*/  DADD R4, R12, R4 ;  /* 0x000000000c047229 */ /* 0x000fd00000000004 */
[----:B------:R-:W-:-:S06]  /*0880*/  DADD R40, R10, R4 ;  /* 0x000000000a287229 */ /* 0x000fcc0000000004 */
[----:B------:R-:W0:Y:S04]  /*0890*/  MUFU.RSQ64H R31, R41 ;  /* 0x00000029001f7308 */ /* 0x000e280000001c00 */
[----:B------:R-:W-:-:S04]  /*08a0*/  IADD3 R30, PT, PT, R41, -0x3500000, RZ ;  /* 0xfcb00000291e7810 */ /* 0x000fc80007ffe0ff */
[----:B------:R-:W-:Y:S02]  /*08b0*/  ISETP.GE.U32.AND P0, PT, R30, 0x7ca00000, PT ;  /* 0x7ca000001e00780c */ /* 0x000fe40003f06070 */
[----:B0-----:R-:W-:-:S08]  /*08c0*/  DMUL R4, R30, R30 ;  /* 0x0000001e1e047228 */ /* 0x001fd00000000000 */
[----:B------:R-:W-:-:S08]  /*08d0*/  DFMA R4, R40, -R4, 1 ;  /* 0x3ff000002804742b */ /* 0x000fd00000000804 */
[----:B------:R-:W-:Y:S02]  /*08e0*/  DFMA R6, R4, R6, 0.5 ;  /* 0x3fe000000406742b */ /* 0x000fe40000000006 */
[----:B------:R-:W-:-:S08]  /*08f0*/  DMUL R4, R30, R4 ;  /* 0x000000041e047228 */ /* 0x000fd00000000000 */
[----:B------:R-:W-:-:S08]  /*0900*/  DFMA R42, R6, R4, R30 ;  /* 0x00000004062a722b */ /* 0x000fd0000000001e */
[----:B------:R-:W-:Y:S02]  /*0910*/  DMUL R6, R40, R42 ;  /* 0x0000002a28067228 */ /* 0x000fe40000000000 */
[----:B------:R-:W-:Y:S01]  /*0920*/  VIADD R39, R43, 0xfff00000 ;  /* 0xfff000002b277836 */ /* 0x000fe20000000000 */
[----:B------:R-:W-:-:S05]  /*0930*/  MOV R38, R42 ;  /* 0x0000002a00267202 */ /* 0x000fca0000000f00 */
[----:B------:R-:W-:-:S08]  /*0940*/  DFMA R32, R6, -R6, R40 ;  /* 0x800000060620722b */ /* 0x000fd00000000028 */
[----:B------:R-:W-:Y:S01]  /*0950*/  DFMA R4, R32, R38, R6 ;  /* 0x000000262004722b */ /* 0x000fe20000000006 */
[----:B------:R-:W-:Y:S10]  /*0960*/  @!P0 BRA `(.L_x_3) ;  /* 0x0000000000248947 */ /* 0x000ff40003800000 */
[----:B------:R-:W-:Y:S01]  /*0970*/  IMAD.MOV.U32 R4, RZ, RZ, R42 ;  /* 0x000000ffff047224 */ /* 0x000fe200078e002a */
[----:B------:R-:W-:Y:S01]  /*0980*/  MOV R2, R6 ;  /* 0x0000000600027202 */ /* 0x000fe20000000f00 */
[----:B------:R-:W-:Y:S01]  /*0990*/  IMAD.MOV.U32 R38, RZ, RZ, R40 ;  /* 0x000000ffff267224 */ /* 0x000fe200078e0028 */
[----:B------:R-:W-:Y:S01]  /*09a0*/  MOV R0, 0x9e0 ;  /* 0x000009e000007802 */ /* 0x000fe20000000f00 */
[----:B------:R-:W-:Y:S02]  /*09b0*/  IMAD.MOV.U32 R31, RZ, RZ, R41 ;  /* 0x000000ffff1f7224 */ /* 0x000fe400078e0029 */
[----:B------:R-:W-:-:S07]  /*09c0*/  IMAD.MOV.U32 R5, RZ, RZ, R7 ;  /* 0x000000ffff057224 */ /* 0x000fce00078e0007 */
[----:B-----5:R-:W-:Y:S05]  /*09d0*/  CALL.REL.NOINC `($__internal_1_$__cuda_sm20_dsqrt_rn_f64_mediumpath_v1) ;  /* 0x0000000c00547944 */ /* 0x020fea0003c00000 */
[----:B------:R-:W-:Y:S02]  /*09e0*/  IMAD.MOV.U32 R4, RZ, RZ, R2 ;  /* 0x000000ffff047224 */ /* 0x000fe400078e0002 */
[----:B------:R-:W-:-:S07]  /*09f0*/  IMAD.MOV.U32 R5, RZ, RZ, R31 ;  /* 0x000000ffff057224 */ /* 0x000fce00078e001f */
.L_x_3:
[----:B------:R-:W-:Y:S05]  /*0a00*/  BSYNC.RECONVERGENT B1 ;  /* 0x0000000000017941 */ /* 0x000fea0003800200 */
.L_x_2:
[----:B------:R-:W-:Y:S01]  /*0a10*/  DADD R30, R12, R10 ;  /* 0x000000000c1e7229 */ /* 0x000fe2000000000a */
[----:B------:R-:W-:Y:S01]  /*0a20*/  MOV R32, 0x1 ;  /* 0x0000000100207802 */ /* 0x000fe20000000f00 */
[----:B------:R-:W-:Y:S01]  /*0a30*/  DMUL R8, R10, R8 ;  /* 0x000000080a087228 */ /* 0x000fe20000000000 */
[----:B------:R-:W-:Y:S01]  /*0a40*/  BSSY.RECONVERGENT B1, `(.L_x_4) ;  /* 0x0000018000017945 */ /* 0x000fe20003800200 */
[----:B------:R-:W-:Y:S02]  /*0a50*/  DMUL R34, R34, R36 ;  /* 0x0000002422227228 */ /* 0x000fe40000000000 */
[----:B------:R-:W0:Y:S02]  /*0a60*/  MUFU.RCP64H R33, R31 ;  /* 0x0000001f00217308 */ /* 0x000e240000001800 */
[----:B0-----:R-:W-:-:S08]  /*0a70*/  DFMA R6, -R30, R32, 1 ;  /* 0x3ff000001e06742b */ /* 0x001fd00000000120 */
[----:B------:R-:W-:Y:S02]  /*0a80*/  DFMA R38, R6, R6, R6 ;  /* 0x000000060626722b */ /* 0x000fe40000000006 */
[----:B------:R-:W-:-:S06]  /*0a90*/  DMUL R6, R12, R22 ;  /* 0x000000160c067228 */ /* 0x000fcc0000000000 */
[----:B------:R-:W-:Y:S02]  /*0aa0*/  DFMA R38, R32, R38, R32 ;  /* 0x000000262026722b */ /* 0x000fe40000000020 */
[----:B------:R-:W-:-:S06]  /*0ab0*/  DADD R32, R8, R6 ;  /* 0x0000000008207229 */ /* 0x000fcc0000000006 */
[----:B------:R-:W-:Y:S02]  /*0ac0*/  DFMA R36, -R30, R38, 1 ;  /* 0x3ff000001e24742b */ /* 0x000fe40000000126 */
[----:B------:R-:W-:-:S06]  /*0ad0*/  DFMA R32, R34, R4, R32 ;  /* 0x000000042220722b */ /* 0x000fcc0000000020 */
[----:B------:R-:W-:-:S04]  /*0ae0*/  DFMA R36, R38, R36, R38 ;  /* 0x000000242624722b */ /* 0x000fc80000000026 */
[----:B------:R-:W-:-:S04]  /*0af0*/  FSETP.GEU.AND P1, PT, |R33|, 6.5827683646048100446e-37, PT ;  /* 0x036000002100780b */ /* 0x000fc80003f2e200 */
[----:B------:R-:W-:-:S08]  /*0b00*/  DMUL R4, R32, R36 ;  /* 0x0000002420047228 */ /* 0x000fd00000000000 */
[----:B------:R-:W-:-:S08]  /*0b10*/  DFMA R38, -R30, R4, R32 ;  /* 0x000000041e26722b */ /* 0x000fd00000000120 */
[----:B------:R-:W-:-:S10]  /*0b20*/  DFMA R4, R36, R38, R4 ;  /* 0x000000262404722b */ /* 0x000fd40000000004 */
[----:B------:R-:W-:-:S05]  /*0b30*/  FFMA R0, RZ, R31, R5 ;  /* 0x0000001fff007223 */ /* 0x000fca0000000005 */
[----:B------:R-:W-:-:S13]  /*0b40*/  FSETP.GT.AND P0, PT, |R0|, 1.469367938527859385e-39, PT ;  /* 0x001000000000780b */ /* 0x000fda0003f04200 */
[----:B------:R-:W-:Y:S05]  /*0b50*/  @P0 BRA P1, `(.L_x_5) ;  /* 0x0000000000180947 */ /* 0x000fea0000800000 */
[----:B------:R-:W-:Y:S01]  /*0b60*/  IMAD.MOV.U32 R4, RZ, RZ, R30 ;  /* 0x000000ffff047224 */ /* 0x000fe200078e001e */
[----:B------:R-:W-:Y:S01]  /*0b70*/  MOV R0, 0xba0 ;  /* 0x00000ba000007802 */ /* 0x000fe20000000f00 */
[----:B------:R-:W-:-:S07]  /*0b80*/  IMAD.MOV.U32 R5, RZ, RZ, R31 ;  /* 0x000000ffff057224 */ /* 0x000fce00078e001f */
[----:B-----5:R-:W-:Y:S05]  /*0b90*/  CALL.REL.NOINC `($__internal_0_$__cuda_sm20_div_rn_f64_full) ;  /* 0x0000000400787944 */ /* 0x020fea0003c00000 */
[----:B------:R-:W-:Y:S01]  /*0ba0*/  IMAD.MOV.U32 R4, RZ, RZ, R38 ;  /* 0x000000ffff047224 */ /* 0x000fe200078e0026 */
[----:B------:R-:W-:-:S07]  /*0bb0*/  MOV R5, R39 ;  /* 0x0000002700057202 */ /* 0x000fce0000000f00 */
.L_x_5:
[----:B------:R-:W-:Y:S05]  /*0bc0*/  BSYNC.RECONVERGENT B1 ;  /* 0x0000000000017941 */ /* 0x000fea0003800200 */
.L_x_4:
[----:B------:R-:W-:-:S14]  /*0bd0*/  DSETP.GT.AND P0, PT, R4, R26, PT ;  /* 0x0000001a0400722a */ /* 0x000fdc0003f04000 */
[----:B------:R-:W-:Y:S05]  /*0be0*/  @!P0 BRA `(.L_x_1) ;  /* 0x0000000400348947 */ /* 0x000fea0003800000 */
[----:B------:R-:W-:Y:S01]  /*0bf0*/  DMUL R36, R24, R24 ;  /* 0x0000001818247228 */ /* 0x000fe20000000000 */
[----:B------:R-:W-:Y:S01]  /*0c00*/  BSSY.RECONVERGENT B1, `(.L_x_6) ;  /* 0x000002b000017945 */ /* 0x000fe20003800200 */
[----:B------:R-:W-:Y:S02]  /*0c10*/  DMUL R20, R20, R26 ;  /* 0x0000001a14147228 */ /* 0x000fe40000000000 */
[----:B------:R-:W-:-:S04]  /*0c20*/  DADD R22, R22, R22 ;  /* 0x0000000016167229 */ /* 0x000fc80000000016 */
[----:B------:R-:W-:-:S04]  /*0c30*/  DMUL R4, R18, R36 ;  /* 0x0000002412047228 */ /* 0x000fc80000000000 */
[----:B------:R-:W-:-:S04]  /*0c40*/  DMUL R22, R22, R26 ;  /* 0x0000001a16167228 */ /* 0x000fc80000000000 */
[----:B------:R-:W-:Y:S01]  /*0c50*/  DFMA R4, -R18, R10, -R4 ;  /* 0x0000000a1204722b */ /* 0x000fe20000000904 */
[----:B------:R-:W-:Y:S02]  /*0c60*/  IMAD.MOV.U32 R18, RZ, RZ, 0x0 ;  /* 0x00000000ff127424 */ /* 0x000fe400078e00ff */
[----:B------:R-:W-:-:S05]  /*0c70*/  IMAD.MOV.U32 R19, RZ, RZ, 0x3fd80000 ;  /* 0x3fd80000ff137424 */ /* 0x000fca00078e00ff */
[----:B------:R-:W-:-:S08]  /*0c80*/  DFMA R4, R16, R36, R4 ;  /* 0x000000241004722b */ /* 0x000fd00000000004 */
[----:B------:R-:W-:-:S08]  /*0c90*/  DFMA R4, -R14, R12, R4 ;  /* 0x0000000c0e04722b */ /* 0x000fd00000000104 */
[----:B------:R-:W-:Y:S02]  /*0ca0*/  DFMA R14, -R14, R36, R4 ;  /* 0x000000240e0e722b */ /* 0x000fe40000000104 */
[----:B------:R-:W-:-:S06]  /*0cb0*/  DMUL R4, R26, R26 ;  /* 0x0000001a1a047228 */ /* 0x000fcc0000000000 */
[----:B------:R-:W-:-:S08]  /*0cc0*/  DFMA R14, R10, R20, R14 ;  /* 0x000000140a0e722b */ /* 0x000fd0000000000e */
[----:B------:R-:W-:-:S08]  /*0cd0*/  DFMA R14, R12, -R4, R14 ;  /* 0x800000040c0e722b */ /* 0x000fd0000000000e */
[----:B------:R-:W-:-:S08]  /*0ce0*/  DFMA R14, R10, -R4, R14 ;  /* 0x800000040a0e722b */ /* 0x000fd0000000000e */
[C---:B------:R-:W-:Y:S02]  /*0cf0*/  DFMA R22, R12.reuse, R22, R14 ;  /* 0x000000160c16722b */ /* 0x040fe4000000000e */
[----:B------:R-:W-:-:S06]  /*0d00*/  DMUL R14, R12, R36 ;  /* 0x000000240c0e7228 */ /* 0x000fcc0000000000 */
[----:B------:R-:W-:-:S08]  /*0d10*/  DFMA R22, R12, R10, R22 ;  /* 0x0000000a0c16722b */ /* 0x000fd00000000016 */
[----:B------:R-:W-:-:S08]  /*0d20*/  DADD R16, R22, R14 ;  /* 0x0000000016107229 */ /* 0x000fd0000000000e */
[----:B------:R-:W-:-:S06]  /*0d30*/  DFMA R16, R10, R36, R16 ;  /* 0x000000240a10722b */ /* 0x000fcc0000000010 */
[----:B------:R-:W0:Y:S04]  /*0d40*/  MUFU.RSQ64H R31, R17 ;  /* 0x00000011001f7308 */ /* 0x000e280000001c00 */
[----:B------:R-:W-:-:S05]  /*0d50*/  VIADD R30, R17, 0xfcb00000 ;  /* 0xfcb00000111e7836 */ /* 0x000fca0000000000 */
[----:B------:R-:W-:Y:S01]  /*0d60*/  ISETP.GE.U32.AND P0, PT, R30, 0x7ca00000, PT ;  /* 0x7ca000001e00780c */ /* 0x000fe20003f06070 */
[----:B0-----:R-:W-:-:S08]  /*0d70*/  DMUL R4, R30, R30 ;  /* 0x0000001e1e047228 */ /* 0x001fd00000000000 */
[----:B------:R-:W-:-:S08]  /*0d80*/  DFMA R4, R16, -R4, 1 ;  /* 0x3ff000001004742b */ /* 0x000fd00000000804 */
[----:B------:R-:W-:Y:S02]  /*0d90*/  DFMA R18, R4, R18, 0.5 ;  /* 0x3fe000000412742b */ /* 0x000fe40000000012 */
[----:B------:R-:W-:-:S08]  /*0da0*/  DMUL R4, R30, R4 ;  /* 0x000000041e047228 */ /* 0x000fd00000000000 */
[----:B------:R-:W-:-:S08]  /*0db0*/  DFMA R20, R18, R4, R30 ;  /* 0x000000041214722b */ /* 0x000fd0000000001e */
[----:B------:R-:W-:Y:S02]  /*0dc0*/  DMUL R18, R16, R20 ;  /* 0x0000001410127228 */ /* 0x000fe40000000000 */
[----:B------:R-:W-:Y:S01]  /*0dd0*/  IADD3 R39, PT, PT, R21, -0x100000, RZ ;  /* 0xfff0000015277810 */ /* 0x000fe20007ffe0ff */
[----:B------:R-:W-:-:S05]  /*0de0*/  IMAD.MOV.U32 R38, RZ, RZ, R20 ;  /* 0x000000ffff267224 */ /* 0x000fca00078e0014 */
        /* <DEDUP_REMOVED lines=10> */
[----:B------:R-:W-:Y:S01]  /*0e90*/  IMAD.MOV.U32 R4, RZ, RZ, R2 ;  /* 0x000000ffff047224 */ /* 0x000fe200078e0002 */
[----:B------:R-:W-:-:S07]  /*0ea0*/  MOV R5, R31 ;  /* 0x0000001f00057202 */ /* 0x000fce0000000f00 */
.L_x_7:
[----:B------:R-:W-:Y:S05]  /*0eb0*/  BSYNC.RECONVERGENT B1 ;  /* 0x0000000000017941 */ /* 0x000fea0003800200 */
.L_x_6:
[C---:B------:R-:W-:Y:S01]  /*0ec0*/  DFMA R14, R12.reuse, R10, R14 ;  /* 0x0000000a0c0e722b */ /* 0x040fe2000000000e */
[----:B------:R-:W-:Y:S01]  /*0ed0*/  IMAD.MOV.U32 R16, RZ, RZ, 0x1 ;  /* 0x00000001ff107424 */ /* 0x000fe200078e00ff */
[----:B------:R-:W-:Y:S01]  /*0ee0*/  DMUL R12, R12, R26 ;  /* 0x0000001a0c0c7228 */ /* 0x000fe20000000000 */
[----:B------:R-:W-:Y:S01]  /*0ef0*/  BSSY.RECONVERGENT B1, `(.L_x_1) ;  /* 0x000001c000017945 */ /* 0x000fe20003800200 */
[----:B------:R-:W-:Y:S02]  /*0f00*/  DMUL R6, R6, R36 ;  /* 0x0000002406067228 */ /* 0x000fe40000000000 */
[----:B------:R-:W-:Y:S02]  /*0f10*/  DMUL R24, R34, R24 ;  /* 0x0000001822187228 */ /* 0x000fe40000000000 */
[----:B------:R-:W-:-:S04]  /*0f20*/  DFMA R14, R10, R36, R14 ;  /* 0x000000240a0e722b */ /* 0x000fc8000000000e */
[----:B------:R-:W-:Y:S02]  /*0f30*/  DFMA R6, R10, R12, R6 ;  /* 0x0000000c0a06722b */ /* 0x000fe40000000006 */
[----:B------:R-:W0:Y:S06]  /*0f40*/  MUFU.RCP64H R17, R15 ;  /* 0x0000000f00117308 */ /* 0x000e2c0000001800 */
[----:B------:R-:W-:-:S08]  /*0f50*/  DFMA R6, R8, R36, R6 ;  /* 0x000000240806722b */ /* 0x000fd00000000006 */
[----:B------:R-:W-:Y:S02]  /*0f60*/  DFMA R24, R24, R4, R6 ;  /* 0x000000041818722b */ /* 0x000fe40000000006 */
[----:B0-----:R-:W-:-:S08]  /*0f70*/  DFMA R18, -R14, R16, 1 ;  /* 0x3ff000000e12742b */ /* 0x001fd00000000110 */
[----:B------:R-:W-:Y:S01]  /*0f80*/  FSETP.GEU.AND P1, PT, |R25|, 6.5827683646048100446e-37, PT ;  /* 0x036000001900780b */ /* 0x000fe20003f2e200 */
[----:B------:R-:W-:-:S08]  /*0f90*/  DFMA R18, R18, R18, R18 ;  /* 0x000000121212722b */ /* 0x000fd00000000012 */
[----:B------:R-:W-:-:S08]  /*0fa0*/  DFMA R18, R16, R18, R16 ;  /* 0x000000121012722b */ /* 0x000fd00000000010 */
[----:B------:R-:W-:-:S08]  /*0fb0*/  DFMA R8, -R14, R18, 1 ;  /* 0x3ff000000e08742b */ /* 0x000fd00000000112 */
[----:B------:R-:W-:-:S08]  /*0fc0*/  DFMA R8, R18, R8, R18 ;  /* 0x000000081208722b */ /* 0x000fd00000000012 */
[----:B------:R-:W-:-:S08]  /*0fd0*/  DMUL R4, R24, R8 ;  /* 0x0000000818047228 */ /* 0x000fd00000000000 */
[----:B------:R-:W-:-:S08]  /*0fe0*/  DFMA R6, -R14, R4, R24 ;  /* 0x000000040e06722b */ /* 0x000fd00000000118 */
[----:B------:R-:W-:-:S10]  /*0ff0*/  DFMA R4, R8, R6, R4 ;  /* 0x000000060804722b */ /* 0x000fd40000000004 */
[----:B------:R-:W-:-:S05]  /*1000*/  FFMA R0, RZ, R15, R5 ;  /* 0x0000000fff007223 */ /* 0x000fca0000000005 */
[----:B------:R-:W-:-:S13]  /*1010*/  FSETP.GT.AND P0, PT, |R0|, 1.469367938527859385e-39, PT ;  /* 0x001000000000780b */ /* 0x000fda0003f04200 */
[----:B------:R-:W-:Y:S05]  /*1020*/  @P0 BRA P1, `(.L_x_8) ;  /* 0x0000000000200947 */ /* 0x000fea0000800000 */
[----:B------:R-:W-:Y:S01]  /*1030*/  IMAD.MOV.U32 R32, RZ, RZ, R24 ;  /* 0x000000ffff207224 */ /* 0x000fe200078e0018 */
[----:B------:R-:W-:Y:S01]  /*1040*/  MOV R4, R14 ;  /* 0x0000000e00047202 */ /* 0x000fe20000000f00 */
[----:B------:R-:W-:Y:S01]  /*1050*/  IMAD.MOV.U32 R33, RZ, RZ, R25 ;  /* 0x000000ffff217224 */ /* 0x000fe200078e0019 */
[----:B------:R-:W-:Y:S01]  /*1060*/  MOV R0, 0x1090 ;  /* 0x0000109000007802 */ /* 0x000fe20000000f00 */
[----:B------:R-:W-:-:S07]  /*1070*/  IMAD.MOV.U32 R5, RZ, RZ, R15 ;  /* 0x000000ffff057224 */ /* 0x000fce00078e000f */
[----:B-----5:R-:W-:Y:S05]  /*1080*/  CALL.REL.NOINC `($__internal_0_$__cuda_sm20_div_rn_f64_full) ;  /* 0x00000000003c7944 */ /* 0x020fea0003c00000 */
[----:B------:R-:W-:Y:S02]  /*1090*/  IMAD.MOV.U32 R4, RZ, RZ, R38 ;  /* 0x000000ffff047224 */ /* 0x000fe400078e0026 */
[----:B------:R-:W-:-:S07]  /*10a0*/  IMAD.MOV.U32 R5, RZ, RZ, R39 ;  /* 0x000000ffff057224 */ /* 0x000fce00078e0027 */
.L_x_8:
[----:B------:R-:W-:Y:S05]  /*10b0*/  BSYNC.RECONVERGENT B1 ;  /* 0x0000000000017941 */ /* 0x000fea0003800200 */
.L_x_1:
[----:B------:R-:W-:Y:S05]  /*10c0*/  BSYNC.RECONVERGENT B0 ;  /* 0x0000000000007941 */ /* 0x000fea0003800200 */
.L_x_0:
[----:B------:R-:W0:Y:S01]  /*10d0*/  LDC.64 R6, c[0x0][0x388] ;  /* 0x0000e200ff067b82 */ /* 0x000e220000000a00 */
[----:B-----5:R-:W-:Y:S01]  /*10e0*/  DSETP.MIN.AND P0, P1, R28, R4, PT ;  /* 0x000000041c00722a */ /* 0x020fe20003900000 */
[----:B------:R-:W-:Y:S01]  /*10f0*/  IMAD.MOV.U32 R9, RZ, RZ, R5 ;  /* 0x000000ffff097224 */ /* 0x000fe200078e0005 */
[----:B------:R-:W-:-:S04]  /*1100*/  MOV R0, R29 ;  /* 0x0000001d00007202 */ /* 0x000fc80000000f00 */
[----:B------:R-:W-:Y:S02]  /*1110*/  FSEL R11, R0, R9, P0 ;  /* 0x00000009000b7208 */ /* 0x000fe40000000000 */
[----:B------:R-:W-:-:S06]  /*1120*/  SEL R4, R28, R4, P0 ;  /* 0x000000041c047207 */ /* 0x000fcc0000000000 */
[----:B------:R-:W-:-:S05]  /*1130*/  @P1 LOP3.LUT R11, R9, 0x80000, RZ, 0xfc, !PT ;  /* 0x00080000090b1812 */ /* 0x000fca00078efcff */
[----:B------:R-:W-:Y:S02]  /*1140*/  IMAD.MOV.U32 R5, RZ, RZ, R11 ;  /* 0x000000ffff057224 */ /* 0x000fe400078e000b */
[----:B0-----:R-:W-:-:S05]  /*1150*/  IMAD.WIDE R2, R3, 0x8, R6 ;  /* 0x0000000803027825 */ /* 0x001fca00078e0206 */
[----:B------:R-:W-:Y:S01]  /*1160*/  STG.E.64 desc[UR4][R2.64], R4 ;  /* 0x0000000402007986 */ /* 0x000fe2000c101b04 */
[----:B------:R-:W-:Y:S05]  /*1170*/  EXIT ;  /* 0x000000000000794d */ /* 0x000fea0003800000 */
        .weak           $__internal_0_$__cuda_sm20_div_rn_f64_full
        .type           $__internal_0_$__cuda_sm20_div_rn_f64_full,@function
        .size           $__internal_0_$__cuda_sm20_div_rn_f64_full,($__internal_1_$__cuda_sm20_dsqrt_rn_f64_mediumpath_v1 - $__internal_0_$__cuda_sm20_div_rn_f64_full)
$__internal_0_$__cuda_sm20_div_rn_f64_full:
[----:B------:R-:W-:Y:S01]  /*1180*/  FSETP.GEU.AND P2, PT, |R33|, 1.469367938527859385e-39, PT ;  /* 0x001000002100780b */ /* 0x000fe20003f4e200 */
[----:B------:R-:W-:Y:S01]  /*1190*/  IMAD.MOV.U32 R44, RZ, RZ, 0x1ca00000 ;  /* 0x1ca00000ff2c7424 */ /* 0x000fe200078e00ff */
[C---:B------:R-:W-:Y:S01]  /*11a0*/  FSETP.GEU.AND P0, PT, |R5|.reuse, 1.469367938527859385e-39, PT ;  /* 0x001000000500780b */ /* 0x040fe20003f0e200 */
[----:B------:R-:W-:Y:S01]  /*11b0*/  IMAD.MOV.U32 R36, RZ, RZ, R32 ;  /* 0x000000ffff247224 */ /* 0x000fe200078e0020 */
[----:B------:R-:W-:Y:S01]  /*11c0*/  LOP3.LUT R30, R5, 0x800fffff, RZ, 0xc0, !PT ;  /* 0x800fffff051e7812 */ /* 0x000fe200078ec0ff */
[----:B------:R-:W-:Y:S01]  /*11d0*/  IMAD.MOV.U32 R38, RZ, RZ, 0x1 ;  /* 0x00000001ff267424 */ /* 0x000fe200078e00ff */
[----:B------:R-:W-:Y:S01]  /*11e0*/  LOP3.LUT R2, R33, 0x7ff00000, RZ, 0xc0, !PT ;  /* 0x7ff0000021027812 */ /* 0x000fe200078ec0ff */
[----:B------:R-:W-:Y:S01]  /*11f0*/  BSSY.RECONVERGENT B2, `(.L_x_9) ;  /* 0x0000050000027945 */ /* 0x000fe20003800200 */
[----:B------:R-:W-:Y:S02]  /*1200*/  LOP3.LUT R31, R30, 0x3ff00000, RZ, 0xfc, !PT ;  /* 0x3ff000001e1f7812 */ /* 0x000fe400078efcff */
[----:B------:R-:W-:-:S02]  /*1210*/  MOV R30, R4 ;  /* 0x00000004001e7202 */ /* 0x000fc40000000f00 */
[C---:B------:R-:W-:Y:S02]  /*1220*/  LOP3.LUT R45, R5.reuse, 0x7ff00000, RZ, 0xc0, !PT ;  /* 0x7ff00000052d7812 */ /* 0x040fe400078ec0ff */
[----:B------:R-:W-:Y:S01]  /*1230*/  @!P2 LOP3.LUT R37, R5, 0x7ff00000, RZ, 0xc0, !PT ;  /* 0x7ff000000525a812 */ /* 0x000fe200078ec0ff */
[----:B------:R-:W-:Y:S01]  /*1240*/  @!P0 DMUL R30, R4, 8.98846567431157953865e+307 ;  /* 0x7fe00000041e8828 */ /* 0x000fe20000000000 */
[C---:B------:R-:W-:Y:S02]  /*1250*/  ISETP.GE.U32.AND P1, PT, R2.reuse, R45, PT ;  /* 0x0000002d0200720c */ /* 0x040fe40003f26070 */
[----:B------:R-:W-:Y:S02]  /*1260*/  @!P2 ISETP.GE.U32.AND P3, PT, R2, R37, PT ;  /* 0x000000250200a20c */ /* 0x000fe40003f66070 */
[C---:B------:R-:W-:Y:S01]  /*1270*/  SEL R37, R44.reuse, 0x63400000, !P1 ;  /* 0x634000002c257807 */ /* 0x040fe20004800000 */
[----:B------:R-:W0:Y:S01]  /*1280*/  MUFU.RCP64H R39, R31 ;  /* 0x0000001f00277308 */ /* 0x000e220000001800 */
[----:B------:R-:W-:-:S02]  /*1290*/  @!P2 SEL R41, R44, 0x63400000, !P3 ;  /* 0x634000002c29a807 */ /* 0x000fc40005800000 */
[--C-:B------:R-:W-:Y:S02]  /*12a0*/  LOP3.LUT R37, R37, 0x800fffff, R33.reuse, 0xf8, !PT ;  /* 0x800fffff25257812 */ /* 0x100fe400078ef821 */
[----:B------:R-:W-:Y:S02]  /*12b0*/  @!P2 LOP3.LUT R41, R41, 0x80000000, R33, 0xf8, !PT ;  /* 0x800000002929a812 */ /* 0x000fe400078ef821 */
[----:B------:R-:W-:Y:S02]  /*12c0*/  @!P2 MOV R40, RZ ;  /* 0x000000ff0028a202 */ /* 0x000fe40000000f00 */
[----:B------:R-:W-:Y:S02]  /*12d0*/  @!P2 LOP3.LUT R41, R41, 0x100000, RZ, 0xfc, !PT ;  /* 0x001000002929a812 */ /* 0x000fe400078efcff */
[----:B------:R-:W-:-:S04]  /*12e0*/  @!P0 LOP3.LUT R45, R31, 0x7ff00000, RZ, 0xc0, !PT ;  /* 0x7ff000001f2d8812 */ /* 0x000fc800078ec0ff */
[----:B------:R-:W-:Y:S02]  /*12f0*/  @!P2 DFMA R36, R36, 2, -R40 ;  /* 0x400000002424a82b */ /* 0x000fe40000000828 */
[----:B0-----:R-:W-:-:S08]  /*1300*/  DFMA R40, R38, -R30, 1 ;  /* 0x3ff000002628742b */ /* 0x001fd0000000081e */
[----:B------:R-:W-:-:S08]  /*1310*/  DFMA R40, R40, R40, R40 ;  /* 0x000000282828722b */ /* 0x000fd00000000028 */
[----:B------:R-:W-:-:S08]  /*1320*/  DFMA R40, R38, R40, R38 ;  /* 0x000000282628722b */ /* 0x000fd00000000026 */
[----:B------:R-:W-:-:S08]  /*1330*/  DFMA R38, R40, -R30, 1 ;  /* 0x3ff000002826742b */ /* 0x000fd0000000081e */
[----:B------:R-:W-:-:S08]  /*1340*/  DFMA R38, R40, R38, R40 ;  /* 0x000000262826722b */ /* 0x000fd00000000028 */
[----:B------:R-:W-:-:S08]  /*1350*/  DMUL R40, R38, R36 ;  /* 0x0000002426287228 */ /* 0x000fd00000000000 */
[----:B------:R-:W-:-:S08]  /*1360*/  DFMA R42, R40, -R30, R36 ;  /* 0x8000001e282a722b */ /* 0x000fd00000000024 */
[----:B------:R-:W-:Y:S01]  /*1370*/  DFMA R42, R38, R42, R40 ;  /* 0x0000002a262a722b */ /* 0x000fe20000000028 */
[----:B------:R-:W-:Y:S01]  /*1380*/  IMAD.MOV.U32 R40, RZ, RZ, R2 ;  /* 0x000000ffff287224 */ /* 0x000fe200078e0002 */
[----:B------:R-:W-:-:S04]  /*1390*/  @!P2 LOP3.LUT R40, R37, 0x7ff00000, RZ, 0xc0, !PT ;  /* 0x7ff000002528a812 */ /* 0x000fc800078ec0ff */
[----:B------:R-:W-:-:S04]  /*13a0*/  IADD3 R38, PT, PT, R40, -0x1, RZ ;  /* 0xffffffff28267810 */ /* 0x000fc80007ffe0ff */
[----:B------:R-:W-:Y:S01]  /*13b0*/  ISETP.GT.U32.AND P0, PT, R38, 0x7feffffe, PT ;  /* 0x7feffffe2600780c */ /* 0x000fe20003f04070 */
[----:B------:R-:W-:-:S05]  /*13c0*/  VIADD R38, R45, 0xffffffff ;  /* 0xffffffff2d267836 */ /* 0x000fca0000000000 */
[----:B------:R-:W-:-:S13]  /*13d0*/  ISETP.GT.U32.OR P0, PT, R38, 0x7feffffe, P0 ;  /* 0x7feffffe2600780c */ /* 0x000fda0000704470 */
[----:B------:R-:W-:Y:S05]  /*13e0*/  @P0 BRA `(.L_x_10) ;  /* 0x00000000006c0947 */ /* 0x000fea0003800000 */
[----:B------:R-:W-:-:S04]  /*13f0*/  LOP3.LUT R33, R5, 0x7ff00000, RZ, 0xc0, !PT ;  /* 0x7ff0000005217812 */ /* 0x000fc800078ec0ff */
[CC--:B------:R-:W-:Y:S02]  /*1400*/  VIADDMNMX R32, R2.reuse, -R33.reuse, 0xb9600000, !PT ;  /* 0xb960000002207446 */ /* 0x0c0fe40007800921 */
[----:B------:R-:W-:Y:S02]  /*1410*/  ISETP.GE.U32.AND P0, PT, R2, R33, PT ;  /* 0x000000210200720c */ /* 0x000fe40003f06070 */
[----:B------:R-:W-:Y:S01]  /*1420*/  VIMNMX R2, PT, PT, R32, 0x46a00000, PT ;  /* 0x46a0000020027848 */ /* 0x000fe20003fe0100 */
[----:B------:R-:W-:Y:S01]  /*1430*/  IMAD.MOV.U32 R32, RZ, RZ, RZ ;  /* 0x000000ffff207224 */ /* 0x000fe200078e00ff */
[----:B------:R-:W-:-:S05]  /*1440*/  SEL R33, R44, 0x63400000, !P0 ;  /* 0x634000002c217807 */ /* 0x000fca0004000000 */
[----:B------:R-:W-:-:S05]  /*1450*/  IMAD.IADD R2, R2, 0x1, -R33 ;  /* 0x0000000102027824 */ /* 0x000fca00078e0a21 */
[----:B------:R-:W-:-:S06]  /*1460*/  IADD3 R33, PT, PT, R2, 0x7fe00000, RZ ;  /* 0x7fe0000002217810 */ /* 0x000fcc0007ffe0ff */
[----:B------:R-:W-:-:S10]  /*1470*/  DMUL R38, R42, R32 ;  /* 0x000000202a267228 */ /* 0x000fd40000000000 */
[----:B------:R-:W-:-:S13]  /*1480*/  FSETP.GTU.AND P0, PT, |R39|, 1.469367938527859385e-39, PT ;  /* 0x001000002700780b */ /* 0x000fda0003f0c200 */
[----:B------:R-:W-:Y:S05]  /*1490*/  @P0 BRA `(.L_x_11) ;  /* 0x0000000000940947 */ /* 0x000fea0003800000 */
[----:B------:R-:W-:Y:S01]  /*14a0*/  DFMA R30, R42, -R30, R36 ;  /* 0x8000001e2a1e722b */ /* 0x000fe20000000024 */
[----:B------:R-:W-:-:S09]  /*14b0*/  IMAD.MOV.U32 R32, RZ, RZ, RZ ;  /* 0x000000ffff207224 */ /* 0x000fd200078e00ff */
[C---:B------:R-:W-:Y:S02]  /*14c0*/  FSETP.NEU.AND P0, PT, R31.reuse, RZ, PT ;  /* 0x000000ff1f00720b */ /* 0x040fe40003f0d000 */
[----:B------:R-:W-:-:S04]  /*14d0*/  LOP3.LUT R5, R31, 0x80000000, R5, 0x48, !PT ;  /* 0x800000001f057812 */ /* 0x000fc800078e4805 */
[----:B------:R-:W-:-:S07]  /*14e0*/  LOP3.LUT R33, R5, R33, RZ, 0xfc, !PT ;  /* 0x0000002105217212 */ /* 0x000fce00078efcff */
[----:B------:R-:W-:Y:S05]  /*14f0*/  @!P0 BRA `(.L_x_11) ;  /* 0x00000000007c8947 */ /* 0x000fea0003800000 */
[----:B------:R-:W-:Y:S01]  /*1500*/  IADD3 R31, PT, PT, -R2, RZ, RZ ;  /* 0x000000ff021f7210 */ /* 0x000fe20007ffe1ff */
[----:B------:R-:W-:Y:S01]  /*1510*/  IMAD.MOV.U32 R30, RZ, RZ, RZ ;  /* 0x000000ffff1e7224 */ /* 0x000fe200078e00ff */
[----:B------:R-:W-:-:S05]  /*1520*/  DMUL.RP R32, R42, R32 ;  /* 0x000000202a207228 */ /* 0x000fca0000008000 */
[----:B------:R-:W-:-:S05]  /*1530*/  DFMA R30, R38, -R30, R42 ;  /* 0x8000001e261e722b */ /* 0x000fca000000002a */
[----:B------:R-:W-:Y:S02]  /*1540*/  LOP3.LUT R5, R33, R5, RZ, 0x3c, !PT ;  /* 0x0000000521057212 */ /* 0x000fe400078e3cff */
[----:B------:R-:W-:-:S04]  /*1550*/  IADD3 R30, PT, PT, -R2, -0x43300000, RZ ;  /* 0xbcd00000021e7810 */ /* 0x000fc80007ffe1ff */
[----:B------:R-:W-:-:S04]  /*1560*/  FSETP.NEU.AND P0, PT, |R31|, R30, PT ;  /* 0x0000001e1f00720b */ /* 0x000fc80003f0d200 */
[----:B------:R-:W-:Y:S02]  /*1570*/  FSEL R38, R32, R38, !P0 ;  /* 0x0000002620267208 */ /* 0x000fe40004000000 */
[----:B------:R-:W-:Y:S01]  /*1580*/  FSEL R39, R5, R39, !P0 ;  /* 0x0000002705277208 */ /* 0x000fe20004000000 */
[----:B------:R-:W-:Y:S06]  /*1590*/  BRA `(.L_x_11) ;  /* 0x0000000000547947 */ /* 0x000fec0003800000 */
.L_x_10:
[----:B------:R-:W-:-:S14]  /*15a0*/  DSETP.NAN.AND P0, PT, R32, R32, PT ;  /* 0x000000202000722a */ /* 0x000fdc0003f08000 */
[----:B------:R-:W-:Y:S05]  /*15b0*/  @P0 BRA `(.L_x_12) ;  /* 0x0000000000440947 */ /* 0x000fea0003800000 */
[----:B------:R-:W-:-:S14]  /*15c0*/  DSETP.NAN.AND P0, PT, R4, R4, PT ;  /* 0x000000040400722a */ /* 0x000fdc0003f08000 */
[----:B------:R-:W-:Y:S05]  /*15d0*/  @P0 BRA `(.L_x_13) ;  /* 0x0000000000300947 */ /* 0x000fea0003800000 */
[----:B------:R-:W-:Y:S01]  /*15e0*/  ISETP.NE.AND P0, PT, R40, R45, PT ;  /* 0x0000002d2800720c */ /* 0x000fe20003f05270 */
[----:B------:R-:W-:Y:S01]  /*15f0*/  IMAD.MOV.U32 R38, RZ, RZ, 0x0 ;  /* 0x00000000ff267424 */ /* 0x000fe200078e00ff */
[----:B------:R-:W-:-:S11]  /*1600*/  MOV R39, 0xfff80000 ;  /* 0xfff8000000277802 */ /* 0x000fd60000000f00 */
[----:B------:R-:W-:Y:S05]  /*1610*/  @!P0 BRA `(.L_x_11) ;  /* 0x0000000000348947 */ /* 0x000fea0003800000 */
[----:B------:R-:W-:Y:S02]  /*1620*/  ISETP.NE.AND P0, PT, R40, 0x7ff00000, PT ;  /* 0x7ff000002800780c */ /* 0x000fe40003f05270 */
[----:B------:R-:W-:Y:S02]  /*1630*/  LOP3.LUT R39, R33, 0x80000000, R5, 0x48, !PT ;  /* 0x8000000021277812 */ /* 0x000fe400078e4805 */
[----:B------:R-:W-:-:S13]  /*1640*/  ISETP.EQ.OR P0, PT, R45, RZ, !P0 ;  /* 0x000000ff2d00720c */ /* 0x000fda0004702670 */
[----:B------:R-:W-:Y:S01]  /*1650*/  @P0 LOP3.LUT R2, R39, 0x7ff00000, RZ, 0xfc, !PT ;  /* 0x7ff0000027020812 */ /* 0x000fe200078efcff */
[----:B------:R-:W-:Y:S02]  /*1660*/  @!P0 IMAD.MOV.U32 R38, RZ, RZ, RZ ;  /* 0x000000ffff268224 */ /* 0x000fe400078e00ff */
[----:B------:R-:W-:Y:S01]  /*1670*/  @P0 IMAD.MOV.U32 R38, RZ, RZ, RZ ;  /* 0x000000ffff260224 */ /* 0x000fe200078e00ff */
[----:B------:R-:W-:Y:S01]  /*1680*/  @P0 MOV R39, R2 ;  /* 0x0000000200270202 */ /* 0x000fe20000000f00 */
[----:B------:R-:W-:Y:S06]  /*1690*/  BRA `(.L_x_11) ;  /* 0x0000000000147947 */ /* 0x000fec0003800000 */
.L_x_13:
[----:B------:R-:W-:Y:S01]  /*16a0*/  LOP3.LUT R39, R5, 0x80000, RZ, 0xfc, !PT ;  /* 0x0008000005277812 */ /* 0x000fe200078efcff */
[----:B------:R-:W-:Y:S01]  /*16b0*/  IMAD.MOV.U32 R38, RZ, RZ, R4 ;  /* 0x000000ffff267224 */ /* 0x000fe200078e0004 */
[----:B------:R-:W-:Y:S06]  /*16c0*/  BRA `(.L_x_11) ;  /* 0x0000000000087947 */ /* 0x000fec0003800000 */
.L_x_12:
[----:B------:R-:W-:Y:S01]  /*16d0*/  LOP3.LUT R39, R33, 0x80000, RZ, 0xfc, !PT ;  /* 0x0008000021277812 */ /* 0x000fe200078efcff */
[----:B------:R-:W-:-:S07]  /*16e0*/  IMAD.MOV.U32 R38, RZ, RZ, R32 ;  /* 0x000000ffff267224 */ /* 0x000fce00078e0020 */
.L_x_11:
[----:B------:R-:W-:Y:S05]  /*16f0*/  BSYNC.RECONVERGENT B2 ;  /* 0x0000000000027941 */ /* 0x000fea0003800200 */
.L_x_9:
[----:B------:R-:W-:Y:S01]  /*1700*/  MOV R4, R0 ;  /* 0x0000000000047202 */ /* 0x000fe20000000f00 */
[----:B------:R-:W-:-:S04]  /*1710*/  IMAD.MOV.U32 R5, RZ, RZ, 0x0 ;  /* 0x00000000ff057424 */ /* 0x000fc800078e00ff */
[----:B------:R-:W-:Y:S05]  /*1720*/  RET.REL.NODEC R4 `(fast_sweep_kernel) ;  /* 0xffffffe804347950 */ /* 0x000fea0003c3ffff */
        .weak           $__internal_1_$__cuda_sm20_dsqrt_rn_f64_mediumpath_v1
        .type           $__internal_1_$__cuda_sm20_dsqrt_rn_f64_mediumpath_v1,@function
        .size           $__internal_1_$__cuda_sm20_dsqrt_rn_f64_mediumpath_v1,(.L_x_20 - $__internal_1_$__cuda_sm20_dsqrt_rn_f64_mediumpath_v1)
$__internal_1_$__cuda_sm20_dsqrt_rn_f64_mediumpath_v1:
[----:B------:R-:W-:Y:S01]  /*1730*/  ISETP.GE.U32.AND P0, PT, R30, -0x3400000, PT ;  /* 0xfcc000001e00780c */ /* 0x000fe20003f06070 */
[----:B------:R-:W-:Y:S01]  /*1740*/  BSSY.RECONVERGENT B2, `(.L_x_14) ;  /* 0x0000026000027945 */ /* 0x000fe20003800200 */
[----:B------:R-:W-:Y:S01]  /*1750*/  IMAD.MOV.U32 R30, RZ, RZ, R38 ;  /* 0x000000ffff1e7224 */ /* 0x000fe200078e0026 */
[----:B------:R-:W-:Y:S01]  /*1760*/  MOV R38, R4 ;  /* 0x0000000400267202 */ /* 0x000fe20000000f00 */
[----:B------:R-:W-:-:S09]  /*1770*/  IMAD.MOV.U32 R4, RZ, RZ, R2 ;  /* 0x000000ffff047224 */ /* 0x000fd200078e0002 */
[----:B------:R-:W-:Y:S05]  /*1780*/  @!P0 BRA `(.L_x_15) ;  /* 0x0000000000208947 */ /* 0x000fea0003800000 */
[----:B------:R-:W-:-:S10]  /*1790*/  DFMA.RM R32, R32, R38, R4 ;  /* 0x000000262020722b */ /* 0x000fd40000004004 */
[----:B------:R-:W-:-:S05]  /*17a0*/  IADD3 R4, P0, PT, R32, 0x1, RZ ;  /* 0x0000000120047810 */ /* 0x000fca0007f1e0ff */
[----:B------:R-:W-:-:S06]  /*17b0*/  IMAD.X R5, RZ, RZ, R33, P0 ;  /* 0x000000ffff057224 */ /* 0x000fcc00000e0621 */
[----:B------:R-:W-:-:S08]  /*17c0*/  DFMA.RP R30, -R32, R4, R30 ;  /* 0x00000004201e722b */ /* 0x000fd0000000811e */
[----:B------:R-:W-:-:S06]  /*17d0*/  DSETP.GT.AND P0, PT, R30, RZ, PT ;  /* 0x000000ff1e00722a */ /* 0x000fcc0003f04000 */
[----:B------:R-:W-:Y:S02]  /*17e0*/  FSEL R4, R4, R32, P0 ;  /* 0x0000002004047208 */ /* 0x000fe40000000000 */
[----:B------:R-:W-:Y:S01]  /*17f0*/  FSEL R5, R5, R33, P0 ;  /* 0x0000002105057208 */ /* 0x000fe20000000000 */
[----:B------:R-:W-:Y:S06]  /*1800*/  BRA `(.L_x_16) ;  /* 0x0000000000647947 */ /* 0x000fec0003800000 */
.L_x_15:
[----:B------:R-:W-:-:S14]  /*1810*/  DSETP.NE.AND P0, PT, R30, RZ, PT ;  /* 0x000000ff1e00722a */ /* 0x000fdc0003f05000 */
[----:B------:R-:W-:Y:S05]  /*1820*/  @!P0 BRA `(.L_x_17) ;  /* 0x0000000000588947 */ /* 0x000fea0003800000 */
[----:B------:R-:W-:-:S13]  /*1830*/  ISETP.GE.AND P0, PT, R31, RZ, PT ;  /* 0x000000ff1f00720c */ /* 0x000fda0003f06270 */
[----:B------:R-:W-:Y:S01]  /*1840*/  @!P0 MOV R4, 0x0 ;  /* 0x0000000000048802 */ /* 0x000fe20000000f00 */
[----:B------:R-:W-:Y:S01]  /*1850*/  @!P0 IMAD.MOV.U32 R5, RZ, RZ, -0x80000 ;  /* 0xfff80000ff058424 */ /* 0x000fe200078e00ff */
[----:B------:R-:W-:Y:S06]  /*1860*/  @!P0 BRA `(.L_x_16) ;  /* 0x00000000004c8947 */ /* 0x000fec0003800000 */
[----:B------:R-:W-:-:S13]  /*1870*/  ISETP.GT.AND P0, PT, R31, 0x7fefffff, PT ;  /* 0x7fefffff1f00780c */ /* 0x000fda0003f04270 */
[----:B------:R-:W-:Y:S05]  /*1880*/  @P0 BRA `(.L_x_17) ;  /* 0x0000000000400947 */ /* 0x000fea0003800000 */
[----:B------:R-:W-:Y:S01]  /*1890*/  DMUL R38, R30, 8.11296384146066816958e+31 ;  /* 0x469000001e267828 */ /* 0x000fe20000000000 */
[----:B------:R-:W-:Y:S01]  /*18a0*/  IMAD.MOV.U32 R32, RZ, RZ, RZ ;  /* 0x000000ffff207224 */ /* 0x000fe200078e00ff */
[----:B------:R-:W-:Y:S01]  /*18b0*/  MOV R30, 0x0 ;  /* 0x00000000001e7802 */ /* 0x000fe20000000f00 */
[----:B------:R-:W-:-:S03]  /*18c0*/  IMAD.MOV.U32 R31, RZ, RZ, 0x3fd80000 ;  /* 0x3fd80000ff1f7424 */ /* 0x000fc600078e00ff */
[----:B------:R-:W0:Y:S02]  /*18d0*/  MUFU.RSQ64H R33, R39 ;  /* 0x0000002700217308 */ /* 0x000e240000001c00 */
[----:B0-----:R-:W-:-:S08]  /*18e0*/  DMUL R4, R32, R32 ;  /* 0x0000002020047228 */ /* 0x001fd00000000000 */
[----:B------:R-:W-:-:S08]  /*18f0*/  DFMA R4, R38, -R4, 1 ;  /* 0x3ff000002604742b */ /* 0x000fd00000000804 */
[----:B------:R-:W-:Y:S02]  /*1900*/  DFMA R30, R4, R30, 0.5 ;  /* 0x3fe00000041e742b */ /* 0x000fe4000000001e */
[----:B------:R-:W-:-:S08]  /*1910*/  DMUL R4, R32, R4 ;  /* 0x0000000420047228 */ /* 0x000fd00000000000 */
[----:B------:R-:W-:-:S08]  /*1920*/  DFMA R30, R30, R4, R32 ;  /* 0x000000041e1e722b */ /* 0x000fd00000000020 */
[----:B------:R-:W-:Y:S02]  /*1930*/  DMUL R4, R38, R30 ;  /* 0x0000001e26047228 */ /* 0x000fe40000000000 */
[----:B------:R-:W-:-:S06]  /*1940*/  VIADD R31, R31, 0xfff00000 ;  /* 0xfff000001f1f7836 */ /* 0x000fcc0000000000 */
[----:B------:R-:W-:-:S08]  /*1950*/  DFMA R32, R4, -R4, R38 ;  /* 0x800000040420722b */ /* 0x000fd00000000026 */
[----:B------:R-:W-:-:S10]  /*1960*/  DFMA R4, R30, R32, R4 ;  /* 0x000000201e04722b */ /* 0x000fd40000000004 */
[----:B------:R-:W-:Y:S01]  /*1970*/  IADD3 R5, PT, PT, R5, -0x3500000, RZ ;  /* 0xfcb0000005057810 */ /* 0x000fe20007ffe0ff */
[----:B------:R-:W-:Y:S06]  /*1980*/  BRA `(.L_x_16) ;  /* 0x0000000000047947 */ /* 0x000fec0003800000 */
.L_x_17:
[----:B------:R-:W-:-:S11]  /*1990*/  DADD R4, R30, R30 ;  /* 0x000000001e047229 */ /* 0x000fd6000000001e */
.L_x_16:
[----:B------:R-:W-:Y:S05]  /*19a0*/  BSYNC.RECONVERGENT B2 ;  /* 0x0000000000027941 */ /* 0x000fea0003800200 */
.L_x_14:
[----:B------:R-:W-:Y:S01]  /*19b0*/  IMAD.MOV.U32 R2, RZ, RZ, R4 ;  /* 0x000000ffff027224 */ /* 0x000fe200078e0004 */
[----:B------:R-:W-:Y:S01]  /*19c0*/  MOV R4, R0 ;  /* 0x0000000000047202 */ /* 0x000fe20000000f00 */
[----:B------:R-:W-:Y:S02]  /*19d0*/  IMAD.MOV.U32 R31, RZ, RZ, R5 ;  /* 0x000000ffff1f7224 */ /* 0x000fe400078e0005 */
[----:B------:R-:W-:-:S04]  /*19e0*/  IMAD.MOV.U32 R5, RZ, RZ, 0x0 ;  /* 0x00000000ff057424 */ /* 0x000fc800078e00ff */
[----:B------:R-:W-:Y:S05]  /*19f0*/  RET.REL.NODEC R4 `(fast_sweep_kernel) ;  /* 0xffffffe404807950 */ /* 0x000fea0003c3ffff */
.L_x_18:
[----:B------:R-:W-:-:S00]  /*1a00*/  BRA `(.L_x_18) ;  /* 0xfffffffc00fc7947 */ /* 0x000fc0000383ffff */
[----:B------:R-:W-:-:S00]  /*1a10*/  NOP ;  /* 0x0000000000007918 */ /* 0x000fc00000000000 */
        /* <DEDUP_REMOVED lines=14> */
.L_x_20:


//--------------------- .nv.shared.reserved.0     --------------------------
	.section	.nv.shared.reserved.0,"aw",@nobits
	.weak		__nv_reservedSMEM_offset_0_alias
	.size		__nv_reservedSMEM_offset_0_alias, 0, 64
	.other		__nv_reservedSMEM_offset_0_alias,@"STO_CUDA_RESERVED_SHARED STV_DEFAULT"
__nv_reservedSMEM_offset_0_alias:
	.zero		0
	.zero		64


//--------------------- .nv.constant0.fast_sweep_kernel --------------------------
	.section	.nv.constant0.fast_sweep_kernel,"a",@progbits
	.sectionflags	@""
	.align	4
.nv.constant0.fast_sweep_kernel:
	.zero		1000


//--------------------- SYMBOLS --------------------------

	.type		.nv.reservedSmem.offset0,@object
	.size		.nv.reservedSmem.offset0,0x4
